//
// Generated by NVIDIA NVVM Compiler
//
// Compiler Build ID: CL-36424714
// Cuda compilation tools, release 13.0, V13.0.88
// Based on NVVM 20.0.0
//

.version 9.0
.target sm_100
.address_size 64

	// .globl	row_col_kernel
.extern .func  (.param .b32 func_retval0) vprintf
(
	.param .b64 vprintf_param_0,
	.param .b64 vprintf_param_1
)
;
.global .align 1 .b8 $str[22] = {77, 61, 40, 37, 100, 41, 32, 78, 61, 40, 37, 100, 41, 32, 75, 61, 40, 37, 100, 41, 10};
.global .align 1 .b8 $str$1[18] = {65, 91, 37, 100, 93, 91, 37, 100, 93, 61, 40, 37, 102, 41, 46, 32, 10};
.extern .shared .align 16 .b8 A_share[];

.visible .entry row_col_kernel(
	.param .u64 .ptr .align 1 row_col_kernel_param_0,
	.param .u64 .ptr .align 1 row_col_kernel_param_1,
	.param .u64 .ptr .align 1 row_col_kernel_param_2,
	.param .u32 row_col_kernel_param_3,
	.param .u32 row_col_kernel_param_4,
	.param .u32 row_col_kernel_param_5
)
{
	.local .align 16 .b8 	__local_depot0[16];
	.reg .b64 	%SP;
	.reg .b64 	%SPL;
	.reg .pred 	%p<13>;
	.reg .b32 	%r<133>;
	.reg .b32 	%f<32>;
	.reg .b64 	%rd<56>;
	.reg .b64 	%fd<32>;

	mov.u64 	%SPL, __local_depot0;
	cvta.local.u64 	%SP, %SPL;
	ld.param.u64 	%rd8, [row_col_kernel_param_0];
	ld.param.u32 	%r18, [row_col_kernel_param_4];
	cvta.to.global.u64 	%rd1, %rd8;
	add.u64 	%rd9, %SP, 0;
	add.u64 	%rd2, %SPL, 0;
	mov.u32 	%r20, %tid.x;
	setp.ne.s32 	%p1, %r20, 0;
	@%p1 bra 	$L__BB0_17;
	ld.param.u32 	%r124, [row_col_kernel_param_5];
	ld.param.u32 	%r121, [row_col_kernel_param_3];
	st.local.v2.u32 	[%rd2], {%r121, %r18};
	st.local.u32 	[%rd2+8], %r124;
	mov.u64 	%rd10, $str;
	cvta.global.u64 	%rd11, %rd10;
	{ // callseq 0, 0
	.param .b64 param0;
	st.param.b64 	[param0], %rd11;
	.param .b64 param1;
	st.param.b64 	[param1], %rd9;
	.param .b32 retval0;
	call.uni (retval0), 
	vprintf, 
	(
	param0, 
	param1
	);
	ld.param.b32 	%r21, [retval0];
	} // callseq 0
	min.s32 	%r23, %r121, %r124;
	setp.lt.s32 	%p2, %r23, 1;
	@%p2 bra 	$L__BB0_17;
	ld.param.u32 	%r125, [row_col_kernel_param_5];
	and.b32  	%r1, %r125, 15;
	and.b32  	%r2, %r125, 7;
	and.b32  	%r3, %r125, 3;
	mov.b32 	%r128, 0;
	mov.u64 	%rd42, $str$1;
$L__BB0_3:
	ld.param.u32 	%r126, [row_col_kernel_param_5];
	ld.param.u32 	%r122, [row_col_kernel_param_3];
	setp.lt.u32 	%p3, %r126, 16;
	mul.lo.s32 	%r5, %r128, %r122;
	mov.b32 	%r131, 0;
	@%p3 bra 	$L__BB0_6;
	mul.wide.u32 	%rd13, %r5, 4;
	add.s64 	%rd14, %rd1, %rd13;
	add.s64 	%rd55, %rd14, 32;
	mov.b32 	%r129, 0;
$L__BB0_5:
	.pragma "nounroll";
	ld.param.u32 	%r127, [row_col_kernel_param_5];
	ld.global.f32 	%f1, [%rd55+-32];
	cvt.f64.f32 	%fd1, %f1;
	add.u64 	%rd15, %SP, 0;
	add.u64 	%rd16, %SPL, 0;
	st.local.v2.u32 	[%rd16], {%r128, %r129};
	st.local.f64 	[%rd16+8], %fd1;
	mov.u64 	%rd17, $str$1;
	cvta.global.u64 	%rd18, %rd17;
	{ // callseq 1, 0
	.param .b64 param0;
	st.param.b64 	[param0], %rd18;
	.param .b64 param1;
	st.param.b64 	[param1], %rd15;
	.param .b32 retval0;
	call.uni (retval0), 
	vprintf, 
	(
	param0, 
	param1
	);
	ld.param.b32 	%r27, [retval0];
	} // callseq 1
	ld.global.f32 	%f2, [%rd55+-28];
	cvt.f64.f32 	%fd2, %f2;
	add.s32 	%r29, %r129, 1;
	st.local.v2.u32 	[%rd16], {%r128, %r29};
	st.local.f64 	[%rd16+8], %fd2;
	{ // callseq 2, 0
	.param .b64 param0;
	st.param.b64 	[param0], %rd18;
	.param .b64 param1;
	st.param.b64 	[param1], %rd15;
	.param .b32 retval0;
	call.uni (retval0), 
	vprintf, 
	(
	param0, 
	param1
	);
	ld.param.b32 	%r30, [retval0];
	} // callseq 2
	ld.global.f32 	%f3, [%rd55+-24];
	cvt.f64.f32 	%fd3, %f3;
	add.s32 	%r32, %r129, 2;
	st.local.v2.u32 	[%rd16], {%r128, %r32};
	st.local.f64 	[%rd16+8], %fd3;
	{ // callseq 3, 0
	.param .b64 param0;
	st.param.b64 	[param0], %rd18;
	.param .b64 param1;
	st.param.b64 	[param1], %rd15;
	.param .b32 retval0;
	call.uni (retval0), 
	vprintf, 
	(
	param0, 
	param1
	);
	ld.param.b32 	%r33, [retval0];
	} // callseq 3
	ld.global.f32 	%f4, [%rd55+-20];
	cvt.f64.f32 	%fd4, %f4;
	add.s32 	%r35, %r129, 3;
	st.local.v2.u32 	[%rd16], {%r128, %r35};
	st.local.f64 	[%rd16+8], %fd4;
	{ // callseq 4, 0
	.param .b64 param0;
	st.param.b64 	[param0], %rd18;
	.param .b64 param1;
	st.param.b64 	[param1], %rd15;
	.param .b32 retval0;
	call.uni (retval0), 
	vprintf, 
	(
	param0, 
	param1
	);
	ld.param.b32 	%r36, [retval0];
	} // callseq 4
	ld.global.f32 	%f5, [%rd55+-16];
	cvt.f64.f32 	%fd5, %f5;
	add.s32 	%r38, %r129, 4;
	st.local.v2.u32 	[%rd16], {%r128, %r38};
	st.local.f64 	[%rd16+8], %fd5;
	{ // callseq 5, 0
	.param .b64 param0;
	st.param.b64 	[param0], %rd18;
	.param .b64 param1;
	st.param.b64 	[param1], %rd15;
	.param .b32 retval0;
	call.uni (retval0), 
	vprintf, 
	(
	param0, 
	param1
	);
	ld.param.b32 	%r39, [retval0];
	} // callseq 5
	ld.global.f32 	%f6, [%rd55+-12];
	cvt.f64.f32 	%fd6, %f6;
	add.s32 	%r41, %r129, 5;
	st.local.v2.u32 	[%rd16], {%r128, %r41};
	st.local.f64 	[%rd16+8], %fd6;
	{ // callseq 6, 0
	.param .b64 param0;
	st.param.b64 	[param0], %rd18;
	.param .b64 param1;
	st.param.b64 	[param1], %rd15;
	.param .b32 retval0;
	call.uni (retval0), 
	vprintf, 
	(
	param0, 
	param1
	);
	ld.param.b32 	%r42, [retval0];
	} // callseq 6
	ld.global.f32 	%f7, [%rd55+-8];
	cvt.f64.f32 	%fd7, %f7;
	add.s32 	%r44, %r129, 6;
	st.local.v2.u32 	[%rd16], {%r128, %r44};
	st.local.f64 	[%rd16+8], %fd7;
	{ // callseq 7, 0
	.param .b64 param0;
	st.param.b64 	[param0], %rd18;
	.param .b64 param1;
	st.param.b64 	[param1], %rd15;
	.param .b32 retval0;
	call.uni (retval0), 
	vprintf, 
	(
	param0, 
	param1
	);
	ld.param.b32 	%r45, [retval0];
	} // callseq 7
	ld.global.f32 	%f8, [%rd55+-4];
	cvt.f64.f32 	%fd8, %f8;
	add.s32 	%r47, %r129, 7;
	st.local.v2.u32 	[%rd16], {%r128, %r47};
	st.local.f64 	[%rd16+8], %fd8;
	{ // callseq 8, 0
	.param .b64 param0;
	st.param.b64 	[param0], %rd18;
	.param .b64 param1;
	st.param.b64 	[param1], %rd15;
	.param .b32 retval0;
	call.uni (retval0), 
	vprintf, 
	(
	param0, 
	param1
	);
	ld.param.b32 	%r48, [retval0];
	} // callseq 8
	ld.global.f32 	%f9, [%rd55];
	cvt.f64.f32 	%fd9, %f9;
	add.s32 	%r50, %r129, 8;
	st.local.v2.u32 	[%rd16], {%r128, %r50};
	st.local.f64 	[%rd16+8], %fd9;
	{ // callseq 9, 0
	.param .b64 param0;
	st.param.b64 	[param0], %rd18;
	.param .b64 param1;
	st.param.b64 	[param1], %rd15;
	.param .b32 retval0;
	call.uni (retval0), 
	vprintf, 
	(
	param0, 
	param1
	);
	ld.param.b32 	%r51, [retval0];
	} // callseq 9
	ld.global.f32 	%f10, [%rd55+4];
	cvt.f64.f32 	%fd10, %f10;
	add.s32 	%r53, %r129, 9;
	st.local.v2.u32 	[%rd16], {%r128, %r53};
	st.local.f64 	[%rd16+8], %fd10;
	{ // callseq 10, 0
	.param .b64 param0;
	st.param.b64 	[param0], %rd18;
	.param .b64 param1;
	st.param.b64 	[param1], %rd15;
	.param .b32 retval0;
	call.uni (retval0), 
	vprintf, 
	(
	param0, 
	param1
	);
	ld.param.b32 	%r54, [retval0];
	} // callseq 10
	ld.global.f32 	%f11, [%rd55+8];
	cvt.f64.f32 	%fd11, %f11;
	add.s32 	%r56, %r129, 10;
	st.local.v2.u32 	[%rd16], {%r128, %r56};
	st.local.f64 	[%rd16+8], %fd11;
	{ // callseq 11, 0
	.param .b64 param0;
	st.param.b64 	[param0], %rd18;
	.param .b64 param1;
	st.param.b64 	[param1], %rd15;
	.param .b32 retval0;
	call.uni (retval0), 
	vprintf, 
	(
	param0, 
	param1
	);
	ld.param.b32 	%r57, [retval0];
	} // callseq 11
	ld.global.f32 	%f12, [%rd55+12];
	cvt.f64.f32 	%fd12, %f12;
	add.s32 	%r59, %r129, 11;
	st.local.v2.u32 	[%rd16], {%r128, %r59};
	st.local.f64 	[%rd16+8], %fd12;
	{ // callseq 12, 0
	.param .b64 param0;
	st.param.b64 	[param0], %rd18;
	.param .b64 param1;
	st.param.b64 	[param1], %rd15;
	.param .b32 retval0;
	call.uni (retval0), 
	vprintf, 
	(
	param0, 
	param1
	);
	ld.param.b32 	%r60, [retval0];
	} // callseq 12
	ld.global.f32 	%f13, [%rd55+16];
	cvt.f64.f32 	%fd13, %f13;
	add.s32 	%r62, %r129, 12;
	st.local.v2.u32 	[%rd16], {%r128, %r62};
	st.local.f64 	[%rd16+8], %fd13;
	{ // callseq 13, 0
	.param .b64 param0;
	st.param.b64 	[param0], %rd18;
	.param .b64 param1;
	st.param.b64 	[param1], %rd15;
	.param .b32 retval0;
	call.uni (retval0), 
	vprintf, 
	(
	param0, 
	param1
	);
	ld.param.b32 	%r63, [retval0];
	} // callseq 13
	ld.global.f32 	%f14, [%rd55+20];
	cvt.f64.f32 	%fd14, %f14;
	add.s32 	%r65, %r129, 13;
	st.local.v2.u32 	[%rd16], {%r128, %r65};
	st.local.f64 	[%rd16+8], %fd14;
	{ // callseq 14, 0
	.param .b64 param0;
	st.param.b64 	[param0], %rd18;
	.param .b64 param1;
	st.param.b64 	[param1], %rd15;
	.param .b32 retval0;
	call.uni (retval0), 
	vprintf, 
	(
	param0, 
	param1
	);
	ld.param.b32 	%r66, [retval0];
	} // callseq 14
	ld.global.f32 	%f15, [%rd55+24];
	cvt.f64.f32 	%fd15, %f15;
	add.s32 	%r68, %r129, 14;
	st.local.v2.u32 	[%rd16], {%r128, %r68};
	st.local.f64 	[%rd16+8], %fd15;
	{ // callseq 15, 0
	.param .b64 param0;
	st.param.b64 	[param0], %rd18;
	.param .b64 param1;
	st.param.b64 	[param1], %rd15;
	.param .b32 retval0;
	call.uni (retval0), 
	vprintf, 
	(
	param0, 
	param1
	);
	ld.param.b32 	%r69, [retval0];
	} // callseq 15
	ld.global.f32 	%f16, [%rd55+28];
	cvt.f64.f32 	%fd16, %f16;
	add.s32 	%r71, %r129, 15;
	st.local.v2.u32 	[%rd16], {%r128, %r71};
	st.local.f64 	[%rd16+8], %fd16;
	{ // callseq 16, 0
	.param .b64 param0;
	st.param.b64 	[param0], %rd18;
	.param .b64 param1;
	st.param.b64 	[param1], %rd15;
	.param .b32 retval0;
	call.uni (retval0), 
	vprintf, 
	(
	param0, 
	param1
	);
	ld.param.b32 	%r72, [retval0];
	} // callseq 16
	add.s64 	%rd55, %rd55, 64;
	add.s32 	%r129, %r129, 16;
	and.b32  	%r131, %r127, 2147483632;
	setp.ne.s32 	%p4, %r129, %r131;
	@%p4 bra 	$L__BB0_5;
$L__BB0_6:
	setp.eq.s32 	%p5, %r1, 0;
	@%p5 bra 	$L__BB0_16;
	cvta.to.local.u64 	%rd6, %rd9;
	add.s32 	%r74, %r1, -1;
	setp.lt.u32 	%p6, %r74, 7;
	@%p6 bra 	$L__BB0_9;
	add.s32 	%r75, %r131, %r5;
	mul.wide.u32 	%rd20, %r75, 4;
	add.s64 	%rd21, %rd1, %rd20;
	ld.global.f32 	%f17, [%rd21];
	cvt.f64.f32 	%fd17, %f17;
	st.local.v2.u32 	[%rd6], {%r128, %r131};
	st.local.f64 	[%rd6+8], %fd17;
	cvta.global.u64 	%rd23, %rd42;
	{ // callseq 17, 0
	.param .b64 param0;
	st.param.b64 	[param0], %rd23;
	.param .b64 param1;
	st.param.b64 	[param1], %rd9;
	.param .b32 retval0;
	call.uni (retval0), 
	vprintf, 
	(
	param0, 
	param1
	);
	ld.param.b32 	%r76, [retval0];
	} // callseq 17
	add.s32 	%r78, %r131, 1;
	cvt.u64.u32 	%rd25, %r5;
	cvt.u64.u32 	%rd26, %r131;
	add.s64 	%rd27, %rd26, %rd25;
	shl.b64 	%rd28, %rd27, 2;
	add.s64 	%rd29, %rd1, %rd28;
	ld.global.f32 	%f18, [%rd29+4];
	cvt.f64.f32 	%fd18, %f18;
	st.local.v2.u32 	[%rd6], {%r128, %r78};
	st.local.f64 	[%rd6+8], %fd18;
	{ // callseq 18, 0
	.param .b64 param0;
	st.param.b64 	[param0], %rd23;
	.param .b64 param1;
	st.param.b64 	[param1], %rd9;
	.param .b32 retval0;
	call.uni (retval0), 
	vprintf, 
	(
	param0, 
	param1
	);
	ld.param.b32 	%r79, [retval0];
	} // callseq 18
	add.s32 	%r81, %r131, 2;
	ld.global.f32 	%f19, [%rd29+8];
	cvt.f64.f32 	%fd19, %f19;
	st.local.v2.u32 	[%rd6], {%r128, %r81};
	st.local.f64 	[%rd6+8], %fd19;
	{ // callseq 19, 0
	.param .b64 param0;
	st.param.b64 	[param0], %rd23;
	.param .b64 param1;
	st.param.b64 	[param1], %rd9;
	.param .b32 retval0;
	call.uni (retval0), 
	vprintf, 
	(
	param0, 
	param1
	);
	ld.param.b32 	%r82, [retval0];
	} // callseq 19
	add.s32 	%r84, %r131, 3;
	ld.global.f32 	%f20, [%rd29+12];
	cvt.f64.f32 	%fd20, %f20;
	st.local.v2.u32 	[%rd6], {%r128, %r84};
	st.local.f64 	[%rd6+8], %fd20;
	{ // callseq 20, 0
	.param .b64 param0;
	st.param.b64 	[param0], %rd23;
	.param .b64 param1;
	st.param.b64 	[param1], %rd9;
	.param .b32 retval0;
	call.uni (retval0), 
	vprintf, 
	(
	param0, 
	param1
	);
	ld.param.b32 	%r85, [retval0];
	} // callseq 20
	add.s32 	%r87, %r131, 4;
	ld.global.f32 	%f21, [%rd29+16];
	cvt.f64.f32 	%fd21, %f21;
	st.local.v2.u32 	[%rd6], {%r128, %r87};
	st.local.f64 	[%rd6+8], %fd21;
	{ // callseq 21, 0
	.param .b64 param0;
	st.param.b64 	[param0], %rd23;
	.param .b64 param1;
	st.param.b64 	[param1], %rd9;
	.param .b32 retval0;
	call.uni (retval0), 
	vprintf, 
	(
	param0, 
	param1
	);
	ld.param.b32 	%r88, [retval0];
	} // callseq 21
	add.s32 	%r90, %r131, 5;
	ld.global.f32 	%f22, [%rd29+20];
	cvt.f64.f32 	%fd22, %f22;
	st.local.v2.u32 	[%rd6], {%r128, %r90};
	st.local.f64 	[%rd6+8], %fd22;
	{ // callseq 22, 0
	.param .b64 param0;
	st.param.b64 	[param0], %rd23;
	.param .b64 param1;
	st.param.b64 	[param1], %rd9;
	.param .b32 retval0;
	call.uni (retval0), 
	vprintf, 
	(
	param0, 
	param1
	);
	ld.param.b32 	%r91, [retval0];
	} // callseq 22
	add.s32 	%r93, %r131, 6;
	ld.global.f32 	%f23, [%rd29+24];
	cvt.f64.f32 	%fd23, %f23;
	st.local.v2.u32 	[%rd6], {%r128, %r93};
	st.local.f64 	[%rd6+8], %fd23;
	{ // callseq 23, 0
	.param .b64 param0;
	st.param.b64 	[param0], %rd23;
	.param .b64 param1;
	st.param.b64 	[param1], %rd9;
	.param .b32 retval0;
	call.uni (retval0), 
	vprintf, 
	(
	param0, 
	param1
	);
	ld.param.b32 	%r94, [retval0];
	} // callseq 23
	add.s32 	%r96, %r131, 7;
	ld.global.f32 	%f24, [%rd29+28];
	cvt.f64.f32 	%fd24, %f24;
	st.local.v2.u32 	[%rd6], {%r128, %r96};
	st.local.f64 	[%rd6+8], %fd24;
	{ // callseq 24, 0
	.param .b64 param0;
	st.param.b64 	[param0], %rd23;
	.param .b64 param1;
	st.param.b64 	[param1], %rd9;
	.param .b32 retval0;
	call.uni (retval0), 
	vprintf, 
	(
	param0, 
	param1
	);
	ld.param.b32 	%r97, [retval0];
	} // callseq 24
	add.s32 	%r131, %r131, 8;
$L__BB0_9:
	setp.eq.s32 	%p7, %r2, 0;
	@%p7 bra 	$L__BB0_16;
	add.s32 	%r99, %r2, -1;
	setp.lt.u32 	%p8, %r99, 3;
	@%p8 bra 	$L__BB0_12;
	add.s32 	%r100, %r131, %r5;
	mul.wide.u32 	%rd30, %r100, 4;
	add.s64 	%rd31, %rd1, %rd30;
	ld.global.f32 	%f25, [%rd31];
	cvt.f64.f32 	%fd25, %f25;
	st.local.v2.u32 	[%rd6], {%r128, %r131};
	st.local.f64 	[%rd6+8], %fd25;
	cvta.global.u64 	%rd33, %rd42;
	{ // callseq 25, 0
	.param .b64 param0;
	st.param.b64 	[param0], %rd33;
	.param .b64 param1;
	st.param.b64 	[param1], %rd9;
	.param .b32 retval0;
	call.uni (retval0), 
	vprintf, 
	(
	param0, 
	param1
	);
	ld.param.b32 	%r101, [retval0];
	} // callseq 25
	add.s32 	%r103, %r131, 1;
	cvt.u64.u32 	%rd35, %r5;
	cvt.u64.u32 	%rd36, %r131;
	add.s64 	%rd37, %rd36, %rd35;
	shl.b64 	%rd38, %rd37, 2;
	add.s64 	%rd39, %rd1, %rd38;
	ld.global.f32 	%f26, [%rd39+4];
	cvt.f64.f32 	%fd26, %f26;
	st.local.v2.u32 	[%rd6], {%r128, %r103};
	st.local.f64 	[%rd6+8], %fd26;
	{ // callseq 26, 0
	.param .b64 param0;
	st.param.b64 	[param0], %rd33;
	.param .b64 param1;
	st.param.b64 	[param1], %rd9;
	.param .b32 retval0;
	call.uni (retval0), 
	vprintf, 
	(
	param0, 
	param1
	);
	ld.param.b32 	%r104, [retval0];
	} // callseq 26
	add.s32 	%r106, %r131, 2;
	ld.global.f32 	%f27, [%rd39+8];
	cvt.f64.f32 	%fd27, %f27;
	st.local.v2.u32 	[%rd6], {%r128, %r106};
	st.local.f64 	[%rd6+8], %fd27;
	{ // callseq 27, 0
	.param .b64 param0;
	st.param.b64 	[param0], %rd33;
	.param .b64 param1;
	st.param.b64 	[param1], %rd9;
	.param .b32 retval0;
	call.uni (retval0), 
	vprintf, 
	(
	param0, 
	param1
	);
	ld.param.b32 	%r107, [retval0];
	} // callseq 27
	add.s32 	%r109, %r131, 3;
	ld.global.f32 	%f28, [%rd39+12];
	cvt.f64.f32 	%fd28, %f28;
	st.local.v2.u32 	[%rd6], {%r128, %r109};
	st.local.f64 	[%rd6+8], %fd28;
	{ // callseq 28, 0
	.param .b64 param0;
	st.param.b64 	[param0], %rd33;
	.param .b64 param1;
	st.param.b64 	[param1], %rd9;
	.param .b32 retval0;
	call.uni (retval0), 
	vprintf, 
	(
	param0, 
	param1
	);
	ld.param.b32 	%r110, [retval0];
	} // callseq 28
	add.s32 	%r131, %r131, 4;
$L__BB0_12:
	setp.eq.s32 	%p9, %r3, 0;
	@%p9 bra 	$L__BB0_16;
	setp.eq.s32 	%p10, %r3, 1;
	add.s32 	%r112, %r131, %r5;
	mul.wide.u32 	%rd40, %r112, 4;
	add.s64 	%rd41, %rd1, %rd40;
	ld.global.f32 	%f29, [%rd41];
	cvt.f64.f32 	%fd29, %f29;
	st.local.v2.u32 	[%rd6], {%r128, %r131};
	st.local.f64 	[%rd6+8], %fd29;
	cvta.global.u64 	%rd43, %rd42;
	{ // callseq 29, 0
	.param .b64 param0;
	st.param.b64 	[param0], %rd43;
	.param .b64 param1;
	st.param.b64 	[param1], %rd9;
	.param .b32 retval0;
	call.uni (retval0), 
	vprintf, 
	(
	param0, 
	param1
	);
	ld.param.b32 	%r113, [retval0];
	} // callseq 29
	@%p10 bra 	$L__BB0_16;
	setp.eq.s32 	%p11, %r3, 2;
	add.s32 	%r115, %r131, 1;
	cvt.u64.u32 	%rd45, %r5;
	cvt.u64.u32 	%rd46, %r131;
	add.s64 	%rd47, %rd46, %rd45;
	shl.b64 	%rd48, %rd47, 2;
	add.s64 	%rd7, %rd1, %rd48;
	ld.global.f32 	%f30, [%rd7+4];
	cvt.f64.f32 	%fd30, %f30;
	st.local.v2.u32 	[%rd6], {%r128, %r115};
	st.local.f64 	[%rd6+8], %fd30;
	cvta.global.u64 	%rd50, %rd42;
	{ // callseq 30, 0
	.param .b64 param0;
	st.param.b64 	[param0], %rd50;
	.param .b64 param1;
	st.param.b64 	[param1], %rd9;
	.param .b32 retval0;
	call.uni (retval0), 
	vprintf, 
	(
	param0, 
	param1
	);
	ld.param.b32 	%r116, [retval0];
	} // callseq 30
	@%p11 bra 	$L__BB0_16;
	add.s32 	%r118, %r131, 2;
	ld.global.f32 	%f31, [%rd7+8];
	cvt.f64.f32 	%fd31, %f31;
	st.local.v2.u32 	[%rd6], {%r128, %r118};
	st.local.f64 	[%rd6+8], %fd31;
	cvta.global.u64 	%rd53, %rd42;
	{ // callseq 31, 0
	.param .b64 param0;
	st.param.b64 	[param0], %rd53;
	.param .b64 param1;
	st.param.b64 	[param1], %rd9;
	.param .b32 retval0;
	call.uni (retval0), 
	vprintf, 
	(
	param0, 
	param1
	);
	ld.param.b32 	%r119, [retval0];
	} // callseq 31
$L__BB0_16:
	ld.param.u32 	%r123, [row_col_kernel_param_3];
	add.s32 	%r128, %r128, 1;
	setp.ne.s32 	%p12, %r128, %r123;
	@%p12 bra 	$L__BB0_3;
$L__BB0_17:
	ret;

}
	// .globl	matrixMulv1
.visible .entry matrixMulv1(
	.param .u64 .ptr .align 1 matrixMulv1_param_0,
	.param .u64 .ptr .align 1 matrixMulv1_param_1,
	.param .u64 .ptr .align 1 matrixMulv1_param_2,
	.param .u32 matrixMulv1_param_3,
	.param .u32 matrixMulv1_param_4,
	.param .u32 matrixMulv1_param_5
)
{
	.reg .pred 	%p<10>;
	.reg .b32 	%r<39>;
	.reg .b32 	%f<68>;
	.reg .b64 	%rd<40>;

	ld.param.u64 	%rd5, [matrixMulv1_param_0];
	ld.param.u64 	%rd6, [matrixMulv1_param_1];
	ld.param.u64 	%rd4, [matrixMulv1_param_2];
	ld.param.u32 	%r20, [matrixMulv1_param_4];
	ld.param.u32 	%r21, [matrixMulv1_param_5];
	cvta.to.global.u64 	%rd1, %rd6;
	cvta.to.global.u64 	%rd2, %rd5;
	mov.u32 	%r22, %tid.x;
	div.s32 	%r23, %r22, %r20;
	mul.lo.s32 	%r3, %r23, %r20;
	sub.s32 	%r1, %r22, %r3;
	mul.lo.s32 	%r2, %r23, %r21;
	setp.lt.s32 	%p1, %r21, 1;
	mov.f32 	%f67, 0f00000000;
	@%p1 bra 	$L__BB1_12;
	and.b32  	%r4, %r21, 7;
	setp.lt.u32 	%p2, %r21, 8;
	mov.f32 	%f67, 0f00000000;
	mov.b32 	%r37, 0;
	@%p2 bra 	$L__BB1_4;
	and.b32  	%r37, %r21, 2147483640;
	neg.s32 	%r35, %r37;
	shl.b32 	%r7, %r20, 3;
	add.s64 	%rd3, %rd2, 16;
	mov.f32 	%f67, 0f00000000;
	mul.wide.s32 	%rd11, %r20, 4;
	mov.u32 	%r33, %r2;
	mov.u32 	%r34, %r1;
$L__BB1_3:
	.pragma "nounroll";
	mul.wide.s32 	%rd7, %r33, 4;
	add.s64 	%rd8, %rd3, %rd7;
	ld.global.f32 	%f17, [%rd8+-16];
	mul.wide.s32 	%rd9, %r34, 4;
	add.s64 	%rd10, %rd1, %rd9;
	ld.global.f32 	%f18, [%rd10];
	fma.rn.f32 	%f19, %f17, %f18, %f67;
	ld.global.f32 	%f20, [%rd8+-12];
	add.s64 	%rd12, %rd10, %rd11;
	ld.global.f32 	%f21, [%rd12];
	fma.rn.f32 	%f22, %f20, %f21, %f19;
	ld.global.f32 	%f23, [%rd8+-8];
	add.s64 	%rd13, %rd12, %rd11;
	ld.global.f32 	%f24, [%rd13];
	fma.rn.f32 	%f25, %f23, %f24, %f22;
	ld.global.f32 	%f26, [%rd8+-4];
	add.s64 	%rd14, %rd13, %rd11;
	ld.global.f32 	%f27, [%rd14];
	fma.rn.f32 	%f28, %f26, %f27, %f25;
	ld.global.f32 	%f29, [%rd8];
	add.s64 	%rd15, %rd14, %rd11;
	ld.global.f32 	%f30, [%rd15];
	fma.rn.f32 	%f31, %f29, %f30, %f28;
	ld.global.f32 	%f32, [%rd8+4];
	add.s64 	%rd16, %rd15, %rd11;
	ld.global.f32 	%f33, [%rd16];
	fma.rn.f32 	%f34, %f32, %f33, %f31;
	ld.global.f32 	%f35, [%rd8+8];
	add.s64 	%rd17, %rd16, %rd11;
	ld.global.f32 	%f36, [%rd17];
	fma.rn.f32 	%f37, %f35, %f36, %f34;
	ld.global.f32 	%f38, [%rd8+12];
	add.s64 	%rd18, %rd17, %rd11;
	ld.global.f32 	%f39, [%rd18];
	fma.rn.f32 	%f67, %f38, %f39, %f37;
	add.s32 	%r35, %r35, 8;
	add.s32 	%r34, %r34, %r7;
	add.s32 	%r33, %r33, 8;
	setp.ne.s32 	%p3, %r35, 0;
	@%p3 bra 	$L__BB1_3;
$L__BB1_4:
	setp.eq.s32 	%p4, %r4, 0;
	@%p4 bra 	$L__BB1_12;
	and.b32  	%r15, %r21, 3;
	setp.lt.u32 	%p5, %r4, 4;
	@%p5 bra 	$L__BB1_7;
	add.s32 	%r25, %r37, %r2;
	mul.wide.s32 	%rd19, %r25, 4;
	add.s64 	%rd20, %rd2, %rd19;
	ld.global.f32 	%f41, [%rd20];
	mad.lo.s32 	%r26, %r37, %r20, %r1;
	mul.wide.s32 	%rd21, %r26, 4;
	add.s64 	%rd22, %rd1, %rd21;
	ld.global.f32 	%f42, [%rd22];
	fma.rn.f32 	%f43, %f41, %f42, %f67;
	ld.global.f32 	%f44, [%rd20+4];
	mul.wide.s32 	%rd23, %r20, 4;
	add.s64 	%rd24, %rd22, %rd23;
	ld.global.f32 	%f45, [%rd24];
	fma.rn.f32 	%f46, %f44, %f45, %f43;
	ld.global.f32 	%f47, [%rd20+8];
	add.s64 	%rd25, %rd24, %rd23;
	ld.global.f32 	%f48, [%rd25];
	fma.rn.f32 	%f49, %f47, %f48, %f46;
	ld.global.f32 	%f50, [%rd20+12];
	add.s64 	%rd26, %rd25, %rd23;
	ld.global.f32 	%f51, [%rd26];
	fma.rn.f32 	%f67, %f50, %f51, %f49;
	add.s32 	%r37, %r37, 4;
$L__BB1_7:
	setp.eq.s32 	%p6, %r15, 0;
	@%p6 bra 	$L__BB1_12;
	setp.eq.s32 	%p7, %r15, 1;
	@%p7 bra 	$L__BB1_10;
	add.s32 	%r27, %r37, %r2;
	mul.wide.s32 	%rd27, %r27, 4;
	add.s64 	%rd28, %rd2, %rd27;
	ld.global.f32 	%f53, [%rd28];
	mad.lo.s32 	%r28, %r37, %r20, %r1;
	mul.wide.s32 	%rd29, %r28, 4;
	add.s64 	%rd30, %rd1, %rd29;
	ld.global.f32 	%f54, [%rd30];
	fma.rn.f32 	%f55, %f53, %f54, %f67;
	ld.global.f32 	%f56, [%rd28+4];
	mul.wide.s32 	%rd31, %r20, 4;
	add.s64 	%rd32, %rd30, %rd31;
	ld.global.f32 	%f57, [%rd32];
	fma.rn.f32 	%f67, %f56, %f57, %f55;
	add.s32 	%r37, %r37, 2;
$L__BB1_10:
	and.b32  	%r29, %r21, 1;
	setp.eq.b32 	%p8, %r29, 1;
	not.pred 	%p9, %p8;
	@%p9 bra 	$L__BB1_12;
	add.s32 	%r30, %r37, %r2;
	mul.wide.s32 	%rd33, %r30, 4;
	add.s64 	%rd34, %rd2, %rd33;
	ld.global.f32 	%f58, [%rd34];
	mad.lo.s32 	%r31, %r37, %r20, %r1;
	mul.wide.s32 	%rd35, %r31, 4;
	add.s64 	%rd36, %rd1, %rd35;
	ld.global.f32 	%f59, [%rd36];
	fma.rn.f32 	%f67, %f58, %f59, %f67;
$L__BB1_12:
	cvta.to.global.u64 	%rd37, %rd4;
	add.s32 	%r32, %r3, %r1;
	mul.wide.s32 	%rd38, %r32, 4;
	add.s64 	%rd39, %rd37, %rd38;
	st.global.f32 	[%rd39], %f67;
	ret;

}
	// .globl	matrixMulv11
.visible .entry matrixMulv11(
	.param .u64 .ptr .align 1 matrixMulv11_param_0,
	.param .u64 .ptr .align 1 matrixMulv11_param_1,
	.param .u64 .ptr .align 1 matrixMulv11_param_2,
	.param .u32 matrixMulv11_param_3,
	.param .u32 matrixMulv11_param_4,
	.param .u32 matrixMulv11_param_5
)
{
	.reg .pred 	%p<10>;
	.reg .b32 	%r<42>;
	.reg .b32 	%f<68>;
	.reg .b64 	%rd<40>;

	ld.param.u64 	%rd5, [matrixMulv11_param_0];
	ld.param.u64 	%rd6, [matrixMulv11_param_1];
	ld.param.u64 	%rd4, [matrixMulv11_param_2];
	ld.param.u32 	%r20, [matrixMulv11_param_4];
	ld.param.u32 	%r21, [matrixMulv11_param_5];
	cvta.to.global.u64 	%rd1, %rd6;
	cvta.to.global.u64 	%rd2, %rd5;
	mov.u32 	%r22, %tid.x;
	mov.u32 	%r23, %ctaid.x;
	mov.u32 	%r24, %ntid.x;
	mad.lo.s32 	%r25, %r23, %r24, %r22;
	div.s32 	%r26, %r25, %r20;
	mul.lo.s32 	%r3, %r26, %r20;
	sub.s32 	%r1, %r25, %r3;
	mul.lo.s32 	%r2, %r26, %r21;
	setp.lt.s32 	%p1, %r21, 1;
	mov.f32 	%f67, 0f00000000;
	@%p1 bra 	$L__BB2_12;
	and.b32  	%r4, %r21, 7;
	setp.lt.u32 	%p2, %r21, 8;
	mov.f32 	%f67, 0f00000000;
	mov.b32 	%r40, 0;
	@%p2 bra 	$L__BB2_4;
	and.b32  	%r40, %r21, 2147483640;
	neg.s32 	%r38, %r40;
	shl.b32 	%r7, %r20, 3;
	add.s64 	%rd3, %rd2, 16;
	mov.f32 	%f67, 0f00000000;
	mul.wide.s32 	%rd11, %r20, 4;
	mov.u32 	%r36, %r2;
	mov.u32 	%r37, %r1;
$L__BB2_3:
	.pragma "nounroll";
	mul.wide.s32 	%rd7, %r36, 4;
	add.s64 	%rd8, %rd3, %rd7;
	ld.global.f32 	%f17, [%rd8+-16];
	mul.wide.s32 	%rd9, %r37, 4;
	add.s64 	%rd10, %rd1, %rd9;
	ld.global.f32 	%f18, [%rd10];
	fma.rn.f32 	%f19, %f17, %f18, %f67;
	ld.global.f32 	%f20, [%rd8+-12];
	add.s64 	%rd12, %rd10, %rd11;
	ld.global.f32 	%f21, [%rd12];
	fma.rn.f32 	%f22, %f20, %f21, %f19;
	ld.global.f32 	%f23, [%rd8+-8];
	add.s64 	%rd13, %rd12, %rd11;
	ld.global.f32 	%f24, [%rd13];
	fma.rn.f32 	%f25, %f23, %f24, %f22;
	ld.global.f32 	%f26, [%rd8+-4];
	add.s64 	%rd14, %rd13, %rd11;
	ld.global.f32 	%f27, [%rd14];
	fma.rn.f32 	%f28, %f26, %f27, %f25;
	ld.global.f32 	%f29, [%rd8];
	add.s64 	%rd15, %rd14, %rd11;
	ld.global.f32 	%f30, [%rd15];
	fma.rn.f32 	%f31, %f29, %f30, %f28;
	ld.global.f32 	%f32, [%rd8+4];
	add.s64 	%rd16, %rd15, %rd11;
	ld.global.f32 	%f33, [%rd16];
	fma.rn.f32 	%f34, %f32, %f33, %f31;
	ld.global.f32 	%f35, [%rd8+8];
	add.s64 	%rd17, %rd16, %rd11;
	ld.global.f32 	%f36, [%rd17];
	fma.rn.f32 	%f37, %f35, %f36, %f34;
	ld.global.f32 	%f38, [%rd8+12];
	add.s64 	%rd18, %rd17, %rd11;
	ld.global.f32 	%f39, [%rd18];
	fma.rn.f32 	%f67, %f38, %f39, %f37;
	add.s32 	%r38, %r38, 8;
	add.s32 	%r37, %r37, %r7;
	add.s32 	%r36, %r36, 8;
	setp.ne.s32 	%p3, %r38, 0;
	@%p3 bra 	$L__BB2_3;
$L__BB2_4:
	setp.eq.s32 	%p4, %r4, 0;
	@%p4 bra 	$L__BB2_12;
	and.b32  	%r15, %r21, 3;
	setp.lt.u32 	%p5, %r4, 4;
	@%p5 bra 	$L__BB2_7;
	add.s32 	%r28, %r40, %r2;
	mul.wide.s32 	%rd19, %r28, 4;
	add.s64 	%rd20, %rd2, %rd19;
	ld.global.f32 	%f41, [%rd20];
	mad.lo.s32 	%r29, %r40, %r20, %r1;
	mul.wide.s32 	%rd21, %r29, 4;
	add.s64 	%rd22, %rd1, %rd21;
	ld.global.f32 	%f42, [%rd22];
	fma.rn.f32 	%f43, %f41, %f42, %f67;
	ld.global.f32 	%f44, [%rd20+4];
	mul.wide.s32 	%rd23, %r20, 4;
	add.s64 	%rd24, %rd22, %rd23;
	ld.global.f32 	%f45, [%rd24];
	fma.rn.f32 	%f46, %f44, %f45, %f43;
	ld.global.f32 	%f47, [%rd20+8];
	add.s64 	%rd25, %rd24, %rd23;
	ld.global.f32 	%f48, [%rd25];
	fma.rn.f32 	%f49, %f47, %f48, %f46;
	ld.global.f32 	%f50, [%rd20+12];
	add.s64 	%rd26, %rd25, %rd23;
	ld.global.f32 	%f51, [%rd26];
	fma.rn.f32 	%f67, %f50, %f51, %f49;
	add.s32 	%r40, %r40, 4;
$L__BB2_7:
	setp.eq.s32 	%p6, %r15, 0;
	@%p6 bra 	$L__BB2_12;
	setp.eq.s32 	%p7, %r15, 1;
	@%p7 bra 	$L__BB2_10;
	add.s32 	%r30, %r40, %r2;
	mul.wide.s32 	%rd27, %r30, 4;
	add.s64 	%rd28, %rd2, %rd27;
	ld.global.f32 	%f53, [%rd28];
	mad.lo.s32 	%r31, %r40, %r20, %r1;
	mul.wide.s32 	%rd29, %r31, 4;
	add.s64 	%rd30, %rd1, %rd29;
	ld.global.f32 	%f54, [%rd30];
	fma.rn.f32 	%f55, %f53, %f54, %f67;
	ld.global.f32 	%f56, [%rd28+4];
	mul.wide.s32 	%rd31, %r20, 4;
	add.s64 	%rd32, %rd30, %rd31;
	ld.global.f32 	%f57, [%rd32];
	fma.rn.f32 	%f67, %f56, %f57, %f55;
	add.s32 	%r40, %r40, 2;
$L__BB2_10:
	and.b32  	%r32, %r21, 1;
	setp.eq.b32 	%p8, %r32, 1;
	not.pred 	%p9, %p8;
	@%p9 bra 	$L__BB2_12;
	add.s32 	%r33, %r40, %r2;
	mul.wide.s32 	%rd33, %r33, 4;
	add.s64 	%rd34, %rd2, %rd33;
	ld.global.f32 	%f58, [%rd34];
	mad.lo.s32 	%r34, %r40, %r20, %r1;
	mul.wide.s32 	%rd35, %r34, 4;
	add.s64 	%rd36, %rd1, %rd35;
	ld.global.f32 	%f59, [%rd36];
	fma.rn.f32 	%f67, %f58, %f59, %f67;
$L__BB2_12:
	cvta.to.global.u64 	%rd37, %rd4;
	add.s32 	%r35, %r3, %r1;
	mul.wide.s32 	%rd38, %r35, 4;
	add.s64 	%rd39, %rd37, %rd38;
	st.global.f32 	[%rd39], %f67;
	ret;

}
	// .globl	matrixMulv12
.visible .entry matrixMulv12(
	.param .u64 .ptr .align 1 matrixMulv12_param_0,
	.param .u64 .ptr .align 1 matrixMulv12_param_1,
	.param .u64 .ptr .align 1 matrixMulv12_param_2,
	.param .u32 matrixMulv12_param_3,
	.param .u32 matrixMulv12_param_4,
	.param .u32 matrixMulv12_param_5
)
{
	.reg .pred 	%p<15>;
	.reg .b32 	%r<75>;
	.reg .b32 	%f<67>;
	.reg .b64 	%rd<47>;

	ld.param.u64 	%rd7, [matrixMulv12_param_0];
	ld.param.u64 	%rd8, [matrixMulv12_param_1];
	ld.param.u64 	%rd9, [matrixMulv12_param_2];
	ld.param.u32 	%r36, [matrixMulv12_param_3];
	ld.param.u32 	%r37, [matrixMulv12_param_4];
	ld.param.u32 	%r38, [matrixMulv12_param_5];
	cvta.to.global.u64 	%rd1, %rd8;
	cvta.to.global.u64 	%rd2, %rd7;
	cvta.to.global.u64 	%rd3, %rd9;
	mov.u32 	%r39, %ctaid.x;
	mov.u32 	%r1, %nctaid.y;
	mov.u32 	%r40, %ctaid.y;
	mad.lo.s32 	%r41, %r39, %r1, %r40;
	mov.u32 	%r2, %ntid.x;
	mov.u32 	%r3, %ntid.y;
	mov.u32 	%r42, %tid.y;
	mov.u32 	%r43, %tid.x;
	mad.lo.s32 	%r44, %r41, %r3, %r42;
	mad.lo.s32 	%r67, %r44, %r2, %r43;
	div.s32 	%r64, %r67, %r37;
	mul.lo.s32 	%r45, %r64, %r37;
	sub.s32 	%r66, %r67, %r45;
	setp.ge.s32 	%p1, %r64, %r36;
	setp.lt.s32 	%p2, %r37, 0;
	or.pred  	%p3, %p1, %p2;
	@%p3 bra 	$L__BB3_16;
	setp.gt.s32 	%p4, %r38, 0;
	mul.lo.s32 	%r46, %r2, %r3;
	mov.u32 	%r47, %nctaid.x;
	mul.lo.s32 	%r48, %r46, %r47;
	mul.lo.s32 	%r8, %r48, %r1;
	@%p4 bra 	$L__BB3_2;
	bra.uni 	$L__BB3_15;
$L__BB3_2:
	and.b32  	%r9, %r38, 7;
	and.b32  	%r51, %r38, 2147483640;
	neg.s32 	%r10, %r51;
	mul.wide.u32 	%rd4, %r37, 4;
	mul.wide.u32 	%rd12, %r37, 8;
	add.s64 	%rd5, %rd1, %rd12;
	mul.wide.u32 	%rd13, %r37, 12;
	add.s64 	%rd6, %rd1, %rd13;
$L__BB3_3:
	setp.lt.u32 	%p6, %r38, 8;
	mul.lo.s32 	%r15, %r64, %r38;
	mov.f32 	%f66, 0f00000000;
	mov.b32 	%r72, 0;
	@%p6 bra 	$L__BB3_6;
	mov.f32 	%f66, 0f00000000;
	mov.u32 	%r68, %r15;
	mov.u32 	%r69, %r66;
	mov.u32 	%r70, %r10;
$L__BB3_5:
	.pragma "nounroll";
	and.b32  	%r72, %r38, 2147483640;
	mul.wide.s32 	%rd14, %r69, 4;
	add.s64 	%rd15, %rd1, %rd14;
	add.s64 	%rd16, %rd15, %rd4;
	add.s64 	%rd17, %rd5, %rd14;
	add.s64 	%rd18, %rd6, %rd14;
	mul.wide.u32 	%rd19, %r37, 16;
	add.s64 	%rd20, %rd15, %rd19;
	mul.wide.u32 	%rd21, %r37, 20;
	add.s64 	%rd22, %rd15, %rd21;
	mul.wide.u32 	%rd23, %r37, 24;
	add.s64 	%rd24, %rd15, %rd23;
	mul.wide.u32 	%rd25, %r37, 28;
	add.s64 	%rd26, %rd15, %rd25;
	mul.wide.s32 	%rd27, %r68, 4;
	add.s64 	%rd28, %rd2, %rd27;
	ld.global.f32 	%f16, [%rd28];
	ld.global.f32 	%f17, [%rd15];
	fma.rn.f32 	%f18, %f16, %f17, %f66;
	ld.global.f32 	%f19, [%rd28+4];
	ld.global.f32 	%f20, [%rd16];
	fma.rn.f32 	%f21, %f19, %f20, %f18;
	ld.global.f32 	%f22, [%rd28+8];
	ld.global.f32 	%f23, [%rd17];
	fma.rn.f32 	%f24, %f22, %f23, %f21;
	ld.global.f32 	%f25, [%rd28+12];
	ld.global.f32 	%f26, [%rd18];
	fma.rn.f32 	%f27, %f25, %f26, %f24;
	ld.global.f32 	%f28, [%rd28+16];
	ld.global.f32 	%f29, [%rd20];
	fma.rn.f32 	%f30, %f28, %f29, %f27;
	ld.global.f32 	%f31, [%rd28+20];
	ld.global.f32 	%f32, [%rd22];
	fma.rn.f32 	%f33, %f31, %f32, %f30;
	ld.global.f32 	%f34, [%rd28+24];
	ld.global.f32 	%f35, [%rd24];
	fma.rn.f32 	%f36, %f34, %f35, %f33;
	ld.global.f32 	%f37, [%rd28+28];
	ld.global.f32 	%f38, [%rd26];
	fma.rn.f32 	%f66, %f37, %f38, %f36;
	add.s32 	%r70, %r70, 8;
	shl.b32 	%r53, %r37, 3;
	add.s32 	%r69, %r69, %r53;
	add.s32 	%r68, %r68, 8;
	setp.ne.s32 	%p7, %r70, 0;
	@%p7 bra 	$L__BB3_5;
$L__BB3_6:
	setp.eq.s32 	%p8, %r9, 0;
	@%p8 bra 	$L__BB3_14;
	add.s32 	%r54, %r9, -1;
	setp.lt.u32 	%p9, %r54, 3;
	@%p9 bra 	$L__BB3_9;
	add.s32 	%r55, %r72, %r15;
	mul.wide.s32 	%rd29, %r55, 4;
	add.s64 	%rd30, %rd2, %rd29;
	ld.global.f32 	%f40, [%rd30];
	mad.lo.s32 	%r56, %r72, %r37, %r66;
	mul.wide.s32 	%rd31, %r56, 4;
	add.s64 	%rd32, %rd1, %rd31;
	ld.global.f32 	%f41, [%rd32];
	fma.rn.f32 	%f42, %f40, %f41, %f66;
	ld.global.f32 	%f43, [%rd30+4];
	add.s64 	%rd33, %rd32, %rd4;
	ld.global.f32 	%f44, [%rd33];
	fma.rn.f32 	%f45, %f43, %f44, %f42;
	ld.global.f32 	%f46, [%rd30+8];
	add.s64 	%rd34, %rd33, %rd4;
	ld.global.f32 	%f47, [%rd34];
	fma.rn.f32 	%f48, %f46, %f47, %f45;
	ld.global.f32 	%f49, [%rd30+12];
	add.s64 	%rd35, %rd34, %rd4;
	ld.global.f32 	%f50, [%rd35];
	fma.rn.f32 	%f66, %f49, %f50, %f48;
	add.s32 	%r72, %r72, 4;
$L__BB3_9:
	and.b32  	%r57, %r38, 3;
	setp.eq.s32 	%p10, %r57, 0;
	@%p10 bra 	$L__BB3_14;
	setp.eq.s32 	%p11, %r57, 1;
	@%p11 bra 	$L__BB3_12;
	add.s32 	%r58, %r72, %r15;
	mul.wide.s32 	%rd36, %r58, 4;
	add.s64 	%rd37, %rd2, %rd36;
	ld.global.f32 	%f52, [%rd37];
	mad.lo.s32 	%r59, %r72, %r37, %r66;
	mul.wide.s32 	%rd38, %r59, 4;
	add.s64 	%rd39, %rd1, %rd38;
	ld.global.f32 	%f53, [%rd39];
	fma.rn.f32 	%f54, %f52, %f53, %f66;
	ld.global.f32 	%f55, [%rd37+4];
	add.s64 	%rd40, %rd39, %rd4;
	ld.global.f32 	%f56, [%rd40];
	fma.rn.f32 	%f66, %f55, %f56, %f54;
	add.s32 	%r72, %r72, 2;
$L__BB3_12:
	and.b32  	%r60, %r38, 1;
	setp.eq.b32 	%p12, %r60, 1;
	not.pred 	%p13, %p12;
	@%p13 bra 	$L__BB3_14;
	add.s32 	%r61, %r72, %r15;
	mul.wide.s32 	%rd41, %r61, 4;
	add.s64 	%rd42, %rd2, %rd41;
	ld.global.f32 	%f57, [%rd42];
	mad.lo.s32 	%r62, %r72, %r37, %r66;
	mul.wide.s32 	%rd43, %r62, 4;
	add.s64 	%rd44, %rd1, %rd43;
	ld.global.f32 	%f58, [%rd44];
	fma.rn.f32 	%f66, %f57, %f58, %f66;
$L__BB3_14:
	mul.wide.s32 	%rd45, %r67, 4;
	add.s64 	%rd46, %rd3, %rd45;
	st.global.f32 	[%rd46], %f66;
	add.s32 	%r67, %r67, %r8;
	div.s32 	%r64, %r67, %r37;
	mul.lo.s32 	%r63, %r64, %r37;
	sub.s32 	%r66, %r67, %r63;
	setp.lt.s32 	%p14, %r64, %r36;
	@%p14 bra 	$L__BB3_3;
	bra.uni 	$L__BB3_16;
$L__BB3_15:
	mul.wide.s32 	%rd10, %r67, 4;
	add.s64 	%rd11, %rd3, %rd10;
	mov.b32 	%r49, 0;
	st.global.u32 	[%rd11], %r49;
	add.s32 	%r67, %r67, %r8;
	div.s32 	%r50, %r67, %r37;
	setp.lt.s32 	%p5, %r50, %r36;
	@%p5 bra 	$L__BB3_15;
$L__BB3_16:
	ret;

}
	// .globl	matrixMulv2
.visible .entry matrixMulv2(
	.param .u64 .ptr .align 1 matrixMulv2_param_0,
	.param .u64 .ptr .align 1 matrixMulv2_param_1,
	.param .u64 .ptr .align 1 matrixMulv2_param_2,
	.param .u32 matrixMulv2_param_3,
	.param .u32 matrixMulv2_param_4,
	.param .u32 matrixMulv2_param_5
)
{
	.reg .pred 	%p<45>;
	.reg .b32 	%r<105>;
	.reg .b32 	%f<67>;
	.reg .b64 	%rd<54>;

	ld.param.u64 	%rd5, [matrixMulv2_param_0];
	ld.param.u64 	%rd6, [matrixMulv2_param_1];
	ld.param.u64 	%rd7, [matrixMulv2_param_2];
	ld.param.u32 	%r51, [matrixMulv2_param_3];
	ld.param.u32 	%r52, [matrixMulv2_param_4];
	ld.param.u32 	%r53, [matrixMulv2_param_5];
	cvta.to.global.u64 	%rd1, %rd6;
	cvta.to.global.u64 	%rd2, %rd5;
	cvta.to.global.u64 	%rd3, %rd7;
	mov.u32 	%r1, %tid.x;
	mov.u32 	%r2, %tid.y;
	mov.u32 	%r3, %ctaid.x;
	mov.u32 	%r4, %ctaid.y;
	mov.u32 	%r5, %ntid.x;
	mov.u32 	%r6, %ntid.y;
	mov.u32 	%r7, %nctaid.x;
	mul.lo.s32 	%r54, %r5, %r7;
	div.u32 	%r55, %r51, %r54;
	add.s32 	%r8, %r55, 1;
	setp.eq.s32 	%p1, %r8, 0;
	@%p1 bra 	$L__BB4_25;
	mov.u32 	%r9, %nctaid.y;
	mul.lo.s32 	%r10, %r6, %r9;
	div.u32 	%r11, %r52, %r10;
	add.s32 	%r12, %r11, 1;
	setp.gt.s32 	%p2, %r53, 0;
	@%p2 bra 	$L__BB4_26;
	and.b32  	%r13, %r12, 3;
	and.b32  	%r14, %r12, -4;
	mov.b32 	%r102, 0;
$L__BB4_3:
	setp.eq.s32 	%p3, %r12, 0;
	mad.lo.s32 	%r57, %r102, %r7, %r3;
	mad.lo.s32 	%r38, %r57, %r5, %r1;
	@%p3 bra 	$L__BB4_24;
	setp.lt.u32 	%p4, %r11, 3;
	mul.lo.s32 	%r39, %r38, %r52;
	mov.b32 	%r104, 0;
	@%p4 bra 	$L__BB4_15;
	mov.b32 	%r103, 0;
$L__BB4_6:
	setp.ge.s32 	%p5, %r38, %r51;
	mad.lo.s32 	%r60, %r103, %r9, %r4;
	mad.lo.s32 	%r41, %r60, %r6, %r2;
	setp.ge.s32 	%p6, %r41, %r52;
	or.pred  	%p7, %p5, %p6;
	@%p7 bra 	$L__BB4_8;
	add.s32 	%r61, %r41, %r39;
	mul.wide.s32 	%rd8, %r61, 4;
	add.s64 	%rd9, %rd3, %rd8;
	mov.b32 	%r62, 0;
	st.global.u32 	[%rd9], %r62;
$L__BB4_8:
	setp.ge.s32 	%p8, %r38, %r51;
	add.s32 	%r42, %r41, %r10;
	setp.ge.s32 	%p9, %r42, %r52;
	or.pred  	%p10, %p8, %p9;
	@%p10 bra 	$L__BB4_10;
	add.s32 	%r63, %r42, %r39;
	mul.wide.s32 	%rd10, %r63, 4;
	add.s64 	%rd11, %rd3, %rd10;
	mov.b32 	%r64, 0;
	st.global.u32 	[%rd11], %r64;
$L__BB4_10:
	setp.ge.s32 	%p11, %r38, %r51;
	add.s32 	%r43, %r42, %r10;
	setp.ge.s32 	%p12, %r43, %r52;
	or.pred  	%p13, %p11, %p12;
	@%p13 bra 	$L__BB4_12;
	add.s32 	%r65, %r43, %r39;
	mul.wide.s32 	%rd12, %r65, 4;
	add.s64 	%rd13, %rd3, %rd12;
	mov.b32 	%r66, 0;
	st.global.u32 	[%rd13], %r66;
$L__BB4_12:
	setp.ge.s32 	%p14, %r38, %r51;
	add.s32 	%r44, %r43, %r10;
	setp.ge.s32 	%p15, %r44, %r52;
	or.pred  	%p16, %p14, %p15;
	@%p16 bra 	$L__BB4_14;
	add.s32 	%r67, %r44, %r39;
	mul.wide.s32 	%rd14, %r67, 4;
	add.s64 	%rd15, %rd3, %rd14;
	mov.b32 	%r68, 0;
	st.global.u32 	[%rd15], %r68;
$L__BB4_14:
	add.s32 	%r103, %r103, 4;
	setp.ne.s32 	%p17, %r103, %r14;
	mov.u32 	%r104, %r14;
	@%p17 bra 	$L__BB4_6;
$L__BB4_15:
	setp.eq.s32 	%p18, %r13, 0;
	@%p18 bra 	$L__BB4_24;
	setp.ge.s32 	%p19, %r38, %r51;
	mad.lo.s32 	%r69, %r104, %r9, %r4;
	mad.lo.s32 	%r47, %r69, %r6, %r2;
	setp.ge.s32 	%p20, %r47, %r52;
	or.pred  	%p21, %p19, %p20;
	@%p21 bra 	$L__BB4_18;
	add.s32 	%r70, %r47, %r39;
	mul.wide.s32 	%rd16, %r70, 4;
	add.s64 	%rd17, %rd3, %rd16;
	mov.b32 	%r71, 0;
	st.global.u32 	[%rd17], %r71;
$L__BB4_18:
	setp.eq.s32 	%p22, %r13, 1;
	@%p22 bra 	$L__BB4_24;
	setp.ge.s32 	%p23, %r38, %r51;
	add.s32 	%r48, %r47, %r10;
	setp.ge.s32 	%p24, %r48, %r52;
	or.pred  	%p25, %p23, %p24;
	@%p25 bra 	$L__BB4_21;
	add.s32 	%r72, %r48, %r39;
	mul.wide.s32 	%rd18, %r72, 4;
	add.s64 	%rd19, %rd3, %rd18;
	mov.b32 	%r73, 0;
	st.global.u32 	[%rd19], %r73;
$L__BB4_21:
	setp.eq.s32 	%p26, %r13, 2;
	@%p26 bra 	$L__BB4_24;
	setp.ge.s32 	%p27, %r38, %r51;
	add.s32 	%r49, %r48, %r10;
	setp.ge.s32 	%p28, %r49, %r52;
	or.pred  	%p29, %p27, %p28;
	@%p29 bra 	$L__BB4_24;
	add.s32 	%r74, %r49, %r39;
	mul.wide.s32 	%rd20, %r74, 4;
	add.s64 	%rd21, %rd3, %rd20;
	mov.b32 	%r75, 0;
	st.global.u32 	[%rd21], %r75;
$L__BB4_24:
	add.s32 	%r102, %r102, 1;
	setp.lt.u32 	%p30, %r102, %r8;
	@%p30 bra 	$L__BB4_3;
$L__BB4_25:
	ret;
$L__BB4_26:
	and.b32  	%r15, %r53, 7;
	and.b32  	%r16, %r53, 2147483640;
	shl.b32 	%r17, %r52, 3;
	add.s64 	%rd4, %rd2, 16;
	mov.b32 	%r94, 0;
	mul.wide.s32 	%rd46, %r52, 4;
$L__BB4_27:
	setp.ne.s32 	%p31, %r11, -1;
	mov.u32 	%r77, %ctaid.x;
	mad.lo.s32 	%r78, %r94, %r7, %r77;
	mov.u32 	%r79, %tid.x;
	mad.lo.s32 	%r19, %r78, %r5, %r79;
	@%p31 bra 	$L__BB4_29;
$L__BB4_28:
	add.s32 	%r94, %r94, 1;
	setp.lt.u32 	%p44, %r94, %r8;
	@%p44 bra 	$L__BB4_27;
	bra.uni 	$L__BB4_25;
$L__BB4_29:
	mul.lo.s32 	%r21, %r19, %r53;
	mov.b32 	%r95, 0;
$L__BB4_30:
	setp.ge.s32 	%p32, %r19, %r51;
	mad.lo.s32 	%r81, %r95, %r9, %r4;
	mad.lo.s32 	%r23, %r81, %r6, %r2;
	setp.ge.s32 	%p33, %r23, %r52;
	or.pred  	%p34, %p32, %p33;
	@%p34 bra 	$L__BB4_43;
	setp.lt.u32 	%p35, %r53, 8;
	mov.f32 	%f66, 0f00000000;
	mov.b32 	%r100, 0;
	@%p35 bra 	$L__BB4_34;
	and.b32  	%r83, %r53, 2147483640;
	neg.s32 	%r98, %r83;
	mov.f32 	%f66, 0f00000000;
	mov.u32 	%r96, %r21;
	mov.u32 	%r97, %r23;
$L__BB4_33:
	.pragma "nounroll";
	mul.wide.s32 	%rd22, %r96, 4;
	add.s64 	%rd23, %rd4, %rd22;
	ld.global.f32 	%f16, [%rd23+-16];
	mul.wide.s32 	%rd24, %r97, 4;
	add.s64 	%rd25, %rd1, %rd24;
	ld.global.f32 	%f17, [%rd25];
	fma.rn.f32 	%f18, %f16, %f17, %f66;
	ld.global.f32 	%f19, [%rd23+-12];
	mul.wide.s32 	%rd26, %r52, 4;
	add.s64 	%rd27, %rd25, %rd26;
	ld.global.f32 	%f20, [%rd27];
	fma.rn.f32 	%f21, %f19, %f20, %f18;
	ld.global.f32 	%f22, [%rd23+-8];
	add.s64 	%rd28, %rd27, %rd26;
	ld.global.f32 	%f23, [%rd28];
	fma.rn.f32 	%f24, %f22, %f23, %f21;
	ld.global.f32 	%f25, [%rd23+-4];
	add.s64 	%rd29, %rd28, %rd26;
	ld.global.f32 	%f26, [%rd29];
	fma.rn.f32 	%f27, %f25, %f26, %f24;
	ld.global.f32 	%f28, [%rd23];
	add.s64 	%rd30, %rd29, %rd26;
	ld.global.f32 	%f29, [%rd30];
	fma.rn.f32 	%f30, %f28, %f29, %f27;
	ld.global.f32 	%f31, [%rd23+4];
	add.s64 	%rd31, %rd30, %rd26;
	ld.global.f32 	%f32, [%rd31];
	fma.rn.f32 	%f33, %f31, %f32, %f30;
	ld.global.f32 	%f34, [%rd23+8];
	add.s64 	%rd32, %rd31, %rd26;
	ld.global.f32 	%f35, [%rd32];
	fma.rn.f32 	%f36, %f34, %f35, %f33;
	ld.global.f32 	%f37, [%rd23+12];
	add.s64 	%rd33, %rd32, %rd26;
	ld.global.f32 	%f38, [%rd33];
	fma.rn.f32 	%f66, %f37, %f38, %f36;
	add.s32 	%r98, %r98, 8;
	add.s32 	%r97, %r97, %r17;
	add.s32 	%r96, %r96, 8;
	setp.eq.s32 	%p36, %r98, 0;
	mov.u32 	%r100, %r16;
	@%p36 bra 	$L__BB4_34;
	bra.uni 	$L__BB4_33;
$L__BB4_34:
	setp.eq.s32 	%p37, %r15, 0;
	@%p37 bra 	$L__BB4_42;
	add.s32 	%r84, %r15, -1;
	setp.lt.u32 	%p38, %r84, 3;
	@%p38 bra 	$L__BB4_37;
	add.s32 	%r85, %r100, %r21;
	mul.wide.s32 	%rd34, %r85, 4;
	add.s64 	%rd35, %rd2, %rd34;
	ld.global.f32 	%f40, [%rd35];
	mad.lo.s32 	%r86, %r100, %r52, %r23;
	mul.wide.s32 	%rd36, %r86, 4;
	add.s64 	%rd37, %rd1, %rd36;
	ld.global.f32 	%f41, [%rd37];
	fma.rn.f32 	%f42, %f40, %f41, %f66;
	ld.global.f32 	%f43, [%rd35+4];
	add.s64 	%rd39, %rd37, %rd46;
	ld.global.f32 	%f44, [%rd39];
	fma.rn.f32 	%f45, %f43, %f44, %f42;
	ld.global.f32 	%f46, [%rd35+8];
	add.s64 	%rd40, %rd39, %rd46;
	ld.global.f32 	%f47, [%rd40];
	fma.rn.f32 	%f48, %f46, %f47, %f45;
	ld.global.f32 	%f49, [%rd35+12];
	add.s64 	%rd41, %rd40, %rd46;
	ld.global.f32 	%f50, [%rd41];
	fma.rn.f32 	%f66, %f49, %f50, %f48;
	add.s32 	%r100, %r100, 4;
$L__BB4_37:
	and.b32  	%r87, %r53, 3;
	setp.eq.s32 	%p39, %r87, 0;
	@%p39 bra 	$L__BB4_42;
	setp.eq.s32 	%p40, %r87, 1;
	@%p40 bra 	$L__BB4_40;
	add.s32 	%r88, %r100, %r21;
	mul.wide.s32 	%rd42, %r88, 4;
	add.s64 	%rd43, %rd2, %rd42;
	ld.global.f32 	%f52, [%rd43];
	mad.lo.s32 	%r89, %r100, %r52, %r23;
	mul.wide.s32 	%rd44, %r89, 4;
	add.s64 	%rd45, %rd1, %rd44;
	ld.global.f32 	%f53, [%rd45];
	fma.rn.f32 	%f54, %f52, %f53, %f66;
	ld.global.f32 	%f55, [%rd43+4];
	add.s64 	%rd47, %rd45, %rd46;
	ld.global.f32 	%f56, [%rd47];
	fma.rn.f32 	%f66, %f55, %f56, %f54;
	add.s32 	%r100, %r100, 2;
$L__BB4_40:
	and.b32  	%r90, %r53, 1;
	setp.eq.b32 	%p41, %r90, 1;
	not.pred 	%p42, %p41;
	@%p42 bra 	$L__BB4_42;
	add.s32 	%r91, %r100, %r21;
	mul.wide.s32 	%rd48, %r91, 4;
	add.s64 	%rd49, %rd2, %rd48;
	ld.global.f32 	%f57, [%rd49];
	mad.lo.s32 	%r92, %r100, %r52, %r23;
	mul.wide.s32 	%rd50, %r92, 4;
	add.s64 	%rd51, %rd1, %rd50;
	ld.global.f32 	%f58, [%rd51];
	fma.rn.f32 	%f66, %f57, %f58, %f66;
$L__BB4_42:
	mad.lo.s32 	%r93, %r19, %r52, %r23;
	mul.wide.s32 	%rd52, %r93, 4;
	add.s64 	%rd53, %rd3, %rd52;
	st.global.f32 	[%rd53], %f66;
$L__BB4_43:
	add.s32 	%r31, %r95, 1;
	setp.eq.s32 	%p43, %r95, %r11;
	mov.u32 	%r95, %r31;
	@%p43 bra 	$L__BB4_28;
	bra.uni 	$L__BB4_30;

}
	// .globl	matrixMulv21
.visible .entry matrixMulv21(
	.param .u64 .ptr .align 1 matrixMulv21_param_0,
	.param .u64 .ptr .align 1 matrixMulv21_param_1,
	.param .u64 .ptr .align 1 matrixMulv21_param_2,
	.param .u32 matrixMulv21_param_3,
	.param .u32 matrixMulv21_param_4,
	.param .u32 matrixMulv21_param_5
)
{
	.reg .pred 	%p<10>;
	.reg .b32 	%r<35>;
	.reg .b32 	%f<68>;
	.reg .b64 	%rd<53>;

	ld.param.u64 	%rd7, [matrixMulv21_param_0];
	ld.param.u64 	%rd8, [matrixMulv21_param_1];
	ld.param.u64 	%rd6, [matrixMulv21_param_2];
	ld.param.u32 	%r18, [matrixMulv21_param_4];
	ld.param.u32 	%r19, [matrixMulv21_param_5];
	cvta.to.global.u64 	%rd1, %rd8;
	cvta.to.global.u64 	%rd2, %rd7;
	mov.u32 	%r20, %tid.x;
	mov.u32 	%r1, %tid.y;
	mul.lo.s32 	%r2, %r19, %r20;
	mul.lo.s32 	%r3, %r18, %r20;
	setp.lt.s32 	%p1, %r19, 1;
	mov.f32 	%f67, 0f00000000;
	@%p1 bra 	$L__BB5_12;
	and.b32  	%r4, %r19, 7;
	setp.lt.u32 	%p2, %r19, 8;
	mov.f32 	%f67, 0f00000000;
	mov.b32 	%r33, 0;
	@%p2 bra 	$L__BB5_4;
	and.b32  	%r33, %r19, 2147483640;
	neg.s32 	%r31, %r33;
	shl.b32 	%r7, %r18, 3;
	mul.wide.u32 	%rd9, %r2, 4;
	add.s64 	%rd10, %rd9, %rd2;
	add.s64 	%rd52, %rd10, 16;
	mov.f32 	%f67, 0f00000000;
	mul.wide.s32 	%rd13, %r18, 4;
	mov.u32 	%r30, %r1;
$L__BB5_3:
	.pragma "nounroll";
	ld.global.f32 	%f17, [%rd52+-16];
	mul.wide.s32 	%rd11, %r30, 4;
	add.s64 	%rd12, %rd1, %rd11;
	ld.global.f32 	%f18, [%rd12];
	fma.rn.f32 	%f19, %f17, %f18, %f67;
	ld.global.f32 	%f20, [%rd52+-12];
	add.s64 	%rd14, %rd12, %rd13;
	ld.global.f32 	%f21, [%rd14];
	fma.rn.f32 	%f22, %f20, %f21, %f19;
	ld.global.f32 	%f23, [%rd52+-8];
	add.s64 	%rd15, %rd14, %rd13;
	ld.global.f32 	%f24, [%rd15];
	fma.rn.f32 	%f25, %f23, %f24, %f22;
	ld.global.f32 	%f26, [%rd52+-4];
	add.s64 	%rd16, %rd15, %rd13;
	ld.global.f32 	%f27, [%rd16];
	fma.rn.f32 	%f28, %f26, %f27, %f25;
	ld.global.f32 	%f29, [%rd52];
	add.s64 	%rd17, %rd16, %rd13;
	ld.global.f32 	%f30, [%rd17];
	fma.rn.f32 	%f31, %f29, %f30, %f28;
	ld.global.f32 	%f32, [%rd52+4];
	add.s64 	%rd18, %rd17, %rd13;
	ld.global.f32 	%f33, [%rd18];
	fma.rn.f32 	%f34, %f32, %f33, %f31;
	ld.global.f32 	%f35, [%rd52+8];
	add.s64 	%rd19, %rd18, %rd13;
	ld.global.f32 	%f36, [%rd19];
	fma.rn.f32 	%f37, %f35, %f36, %f34;
	ld.global.f32 	%f38, [%rd52+12];
	add.s64 	%rd20, %rd19, %rd13;
	ld.global.f32 	%f39, [%rd20];
	fma.rn.f32 	%f67, %f38, %f39, %f37;
	add.s32 	%r31, %r31, 8;
	add.s32 	%r30, %r30, %r7;
	add.s64 	%rd52, %rd52, 32;
	setp.ne.s32 	%p3, %r31, 0;
	@%p3 bra 	$L__BB5_3;
$L__BB5_4:
	setp.eq.s32 	%p4, %r4, 0;
	@%p4 bra 	$L__BB5_12;
	and.b32  	%r13, %r19, 3;
	setp.lt.u32 	%p5, %r4, 4;
	@%p5 bra 	$L__BB5_7;
	add.s32 	%r22, %r33, %r2;
	mul.wide.u32 	%rd21, %r22, 4;
	add.s64 	%rd22, %rd2, %rd21;
	ld.global.f32 	%f41, [%rd22];
	mad.lo.s32 	%r23, %r33, %r18, %r1;
	mul.wide.s32 	%rd23, %r23, 4;
	add.s64 	%rd24, %rd1, %rd23;
	ld.global.f32 	%f42, [%rd24];
	fma.rn.f32 	%f43, %f41, %f42, %f67;
	cvt.u64.u32 	%rd25, %r2;
	cvt.u64.u32 	%rd26, %r33;
	add.s64 	%rd27, %rd26, %rd25;
	shl.b64 	%rd28, %rd27, 2;
	add.s64 	%rd29, %rd2, %rd28;
	ld.global.f32 	%f44, [%rd29+4];
	mul.wide.s32 	%rd30, %r18, 4;
	add.s64 	%rd31, %rd24, %rd30;
	ld.global.f32 	%f45, [%rd31];
	fma.rn.f32 	%f46, %f44, %f45, %f43;
	ld.global.f32 	%f47, [%rd29+8];
	add.s64 	%rd32, %rd31, %rd30;
	ld.global.f32 	%f48, [%rd32];
	fma.rn.f32 	%f49, %f47, %f48, %f46;
	ld.global.f32 	%f50, [%rd29+12];
	add.s64 	%rd33, %rd32, %rd30;
	ld.global.f32 	%f51, [%rd33];
	fma.rn.f32 	%f67, %f50, %f51, %f49;
	add.s32 	%r33, %r33, 4;
$L__BB5_7:
	setp.eq.s32 	%p6, %r13, 0;
	@%p6 bra 	$L__BB5_12;
	setp.eq.s32 	%p7, %r13, 1;
	@%p7 bra 	$L__BB5_10;
	add.s32 	%r24, %r33, %r2;
	mul.wide.u32 	%rd34, %r24, 4;
	add.s64 	%rd35, %rd2, %rd34;
	ld.global.f32 	%f53, [%rd35];
	mad.lo.s32 	%r25, %r33, %r18, %r1;
	mul.wide.s32 	%rd36, %r25, 4;
	add.s64 	%rd37, %rd1, %rd36;
	ld.global.f32 	%f54, [%rd37];
	fma.rn.f32 	%f55, %f53, %f54, %f67;
	cvt.u64.u32 	%rd38, %r2;
	cvt.u64.u32 	%rd39, %r33;
	add.s64 	%rd40, %rd39, %rd38;
	shl.b64 	%rd41, %rd40, 2;
	add.s64 	%rd42, %rd2, %rd41;
	ld.global.f32 	%f56, [%rd42+4];
	mul.wide.s32 	%rd43, %r18, 4;
	add.s64 	%rd44, %rd37, %rd43;
	ld.global.f32 	%f57, [%rd44];
	fma.rn.f32 	%f67, %f56, %f57, %f55;
	add.s32 	%r33, %r33, 2;
$L__BB5_10:
	and.b32  	%r26, %r19, 1;
	setp.eq.b32 	%p8, %r26, 1;
	not.pred 	%p9, %p8;
	@%p9 bra 	$L__BB5_12;
	add.s32 	%r27, %r33, %r2;
	mul.wide.u32 	%rd45, %r27, 4;
	add.s64 	%rd46, %rd2, %rd45;
	ld.global.f32 	%f58, [%rd46];
	mad.lo.s32 	%r28, %r33, %r18, %r1;
	mul.wide.s32 	%rd47, %r28, 4;
	add.s64 	%rd48, %rd1, %rd47;
	ld.global.f32 	%f59, [%rd48];
	fma.rn.f32 	%f67, %f58, %f59, %f67;
$L__BB5_12:
	cvta.to.global.u64 	%rd49, %rd6;
	add.s32 	%r29, %r3, %r1;
	mul.wide.s32 	%rd50, %r29, 4;
	add.s64 	%rd51, %rd49, %rd50;
	st.global.f32 	[%rd51], %f67;
	ret;

}
	// .globl	matrixMulv22
.visible .entry matrixMulv22(
	.param .u64 .ptr .align 1 matrixMulv22_param_0,
	.param .u64 .ptr .align 1 matrixMulv22_param_1,
	.param .u64 .ptr .align 1 matrixMulv22_param_2,
	.param .u32 matrixMulv22_param_3,
	.param .u32 matrixMulv22_param_4,
	.param .u32 matrixMulv22_param_5
)
{
	.reg .pred 	%p<44>;
	.reg .b32 	%r<90>;
	.reg .b32 	%f<67>;
	.reg .b64 	%rd<54>;

	ld.param.u64 	%rd5, [matrixMulv22_param_0];
	ld.param.u64 	%rd6, [matrixMulv22_param_1];
	ld.param.u64 	%rd7, [matrixMulv22_param_2];
	ld.param.u32 	%r47, [matrixMulv22_param_3];
	ld.param.u32 	%r48, [matrixMulv22_param_4];
	ld.param.u32 	%r49, [matrixMulv22_param_5];
	cvta.to.global.u64 	%rd1, %rd6;
	cvta.to.global.u64 	%rd2, %rd5;
	cvta.to.global.u64 	%rd3, %rd7;
	mov.u32 	%r1, %tid.x;
	mov.u32 	%r2, %ctaid.x;
	mov.u32 	%r3, %nctaid.x;
	div.u32 	%r4, %r47, %r3;
	setp.eq.s32 	%p1, %r4, -1;
	@%p1 bra 	$L__BB6_25;
	mov.u32 	%r5, %ntid.x;
	div.u32 	%r6, %r48, %r5;
	add.s32 	%r7, %r6, 1;
	setp.gt.s32 	%p2, %r49, 0;
	@%p2 bra 	$L__BB6_26;
	and.b32  	%r8, %r7, 3;
	and.b32  	%r9, %r7, -4;
	mov.b32 	%r87, 0;
$L__BB6_3:
	mov.u32 	%r33, %r87;
	setp.eq.s32 	%p3, %r7, 0;
	mad.lo.s32 	%r34, %r33, %r3, %r2;
	@%p3 bra 	$L__BB6_24;
	setp.lt.u32 	%p4, %r6, 3;
	mul.lo.s32 	%r35, %r34, %r48;
	mov.b32 	%r89, 0;
	@%p4 bra 	$L__BB6_15;
	mov.b32 	%r88, 0;
$L__BB6_6:
	setp.ge.s32 	%p5, %r34, %r47;
	mad.lo.s32 	%r37, %r88, %r5, %r1;
	setp.ge.s32 	%p6, %r37, %r48;
	or.pred  	%p7, %p5, %p6;
	@%p7 bra 	$L__BB6_8;
	add.s32 	%r53, %r37, %r35;
	mul.wide.s32 	%rd8, %r53, 4;
	add.s64 	%rd9, %rd3, %rd8;
	mov.b32 	%r54, 0;
	st.global.u32 	[%rd9], %r54;
$L__BB6_8:
	setp.ge.s32 	%p8, %r34, %r47;
	add.s32 	%r38, %r37, %r5;
	setp.ge.s32 	%p9, %r38, %r48;
	or.pred  	%p10, %p8, %p9;
	@%p10 bra 	$L__BB6_10;
	add.s32 	%r55, %r38, %r35;
	mul.wide.s32 	%rd10, %r55, 4;
	add.s64 	%rd11, %rd3, %rd10;
	mov.b32 	%r56, 0;
	st.global.u32 	[%rd11], %r56;
$L__BB6_10:
	setp.ge.s32 	%p11, %r34, %r47;
	add.s32 	%r39, %r38, %r5;
	setp.ge.s32 	%p12, %r39, %r48;
	or.pred  	%p13, %p11, %p12;
	@%p13 bra 	$L__BB6_12;
	add.s32 	%r57, %r39, %r35;
	mul.wide.s32 	%rd12, %r57, 4;
	add.s64 	%rd13, %rd3, %rd12;
	mov.b32 	%r58, 0;
	st.global.u32 	[%rd13], %r58;
$L__BB6_12:
	setp.ge.s32 	%p14, %r34, %r47;
	add.s32 	%r40, %r39, %r5;
	setp.ge.s32 	%p15, %r40, %r48;
	or.pred  	%p16, %p14, %p15;
	@%p16 bra 	$L__BB6_14;
	add.s32 	%r59, %r40, %r35;
	mul.wide.s32 	%rd14, %r59, 4;
	add.s64 	%rd15, %rd3, %rd14;
	mov.b32 	%r60, 0;
	st.global.u32 	[%rd15], %r60;
$L__BB6_14:
	add.s32 	%r88, %r88, 4;
	setp.ne.s32 	%p17, %r88, %r9;
	mov.u32 	%r89, %r9;
	@%p17 bra 	$L__BB6_6;
$L__BB6_15:
	setp.eq.s32 	%p18, %r8, 0;
	@%p18 bra 	$L__BB6_24;
	setp.ge.s32 	%p19, %r34, %r47;
	mad.lo.s32 	%r43, %r89, %r5, %r1;
	setp.ge.s32 	%p20, %r43, %r48;
	or.pred  	%p21, %p19, %p20;
	@%p21 bra 	$L__BB6_18;
	add.s32 	%r61, %r43, %r35;
	mul.wide.s32 	%rd16, %r61, 4;
	add.s64 	%rd17, %rd3, %rd16;
	mov.b32 	%r62, 0;
	st.global.u32 	[%rd17], %r62;
$L__BB6_18:
	setp.eq.s32 	%p22, %r8, 1;
	@%p22 bra 	$L__BB6_24;
	setp.ge.s32 	%p23, %r34, %r47;
	add.s32 	%r44, %r43, %r5;
	setp.ge.s32 	%p24, %r44, %r48;
	or.pred  	%p25, %p23, %p24;
	@%p25 bra 	$L__BB6_21;
	add.s32 	%r63, %r44, %r35;
	mul.wide.s32 	%rd18, %r63, 4;
	add.s64 	%rd19, %rd3, %rd18;
	mov.b32 	%r64, 0;
	st.global.u32 	[%rd19], %r64;
$L__BB6_21:
	setp.eq.s32 	%p26, %r8, 2;
	@%p26 bra 	$L__BB6_24;
	setp.ge.s32 	%p27, %r34, %r47;
	add.s32 	%r45, %r44, %r5;
	setp.ge.s32 	%p28, %r45, %r48;
	or.pred  	%p29, %p27, %p28;
	@%p29 bra 	$L__BB6_24;
	add.s32 	%r65, %r45, %r35;
	mul.wide.s32 	%rd20, %r65, 4;
	add.s64 	%rd21, %rd3, %rd20;
	mov.b32 	%r66, 0;
	st.global.u32 	[%rd21], %r66;
$L__BB6_24:
	add.s32 	%r87, %r33, 1;
	setp.ne.s32 	%p30, %r33, %r4;
	@%p30 bra 	$L__BB6_3;
$L__BB6_25:
	ret;
$L__BB6_26:
	and.b32  	%r10, %r49, 7;
	and.b32  	%r11, %r49, 2147483640;
	and.b32  	%r12, %r49, 1;
	neg.s32 	%r13, %r11;
	shl.b32 	%r14, %r48, 3;
	add.s64 	%rd4, %rd2, 16;
	mov.b32 	%r79, 0;
	mul.wide.s32 	%rd46, %r48, 4;
$L__BB6_27:
	setp.ne.s32 	%p31, %r6, -1;
	mad.lo.s32 	%r16, %r79, %r3, %r2;
	@%p31 bra 	$L__BB6_29;
$L__BB6_28:
	add.s32 	%r17, %r79, 1;
	setp.eq.s32 	%p43, %r79, %r4;
	mov.u32 	%r79, %r17;
	@%p43 bra 	$L__BB6_25;
	bra.uni 	$L__BB6_27;
$L__BB6_29:
	mul.lo.s32 	%r18, %r16, %r49;
	mov.b32 	%r80, 0;
$L__BB6_30:
	setp.ge.s32 	%p32, %r16, %r47;
	mad.lo.s32 	%r20, %r80, %r5, %r1;
	setp.ge.s32 	%p33, %r20, %r48;
	or.pred  	%p34, %p32, %p33;
	@%p34 bra 	$L__BB6_43;
	setp.lt.u32 	%p35, %r49, 8;
	mov.f32 	%f66, 0f00000000;
	mov.b32 	%r85, 0;
	@%p35 bra 	$L__BB6_34;
	mov.f32 	%f66, 0f00000000;
	mov.u32 	%r81, %r18;
	mov.u32 	%r82, %r20;
	mov.u32 	%r83, %r13;
$L__BB6_33:
	.pragma "nounroll";
	mul.wide.s32 	%rd22, %r81, 4;
	add.s64 	%rd23, %rd4, %rd22;
	ld.global.f32 	%f16, [%rd23+-16];
	mul.wide.s32 	%rd24, %r82, 4;
	add.s64 	%rd25, %rd1, %rd24;
	ld.global.f32 	%f17, [%rd25];
	fma.rn.f32 	%f18, %f16, %f17, %f66;
	ld.global.f32 	%f19, [%rd23+-12];
	mul.wide.s32 	%rd26, %r48, 4;
	add.s64 	%rd27, %rd25, %rd26;
	ld.global.f32 	%f20, [%rd27];
	fma.rn.f32 	%f21, %f19, %f20, %f18;
	ld.global.f32 	%f22, [%rd23+-8];
	add.s64 	%rd28, %rd27, %rd26;
	ld.global.f32 	%f23, [%rd28];
	fma.rn.f32 	%f24, %f22, %f23, %f21;
	ld.global.f32 	%f25, [%rd23+-4];
	add.s64 	%rd29, %rd28, %rd26;
	ld.global.f32 	%f26, [%rd29];
	fma.rn.f32 	%f27, %f25, %f26, %f24;
	ld.global.f32 	%f28, [%rd23];
	add.s64 	%rd30, %rd29, %rd26;
	ld.global.f32 	%f29, [%rd30];
	fma.rn.f32 	%f30, %f28, %f29, %f27;
	ld.global.f32 	%f31, [%rd23+4];
	add.s64 	%rd31, %rd30, %rd26;
	ld.global.f32 	%f32, [%rd31];
	fma.rn.f32 	%f33, %f31, %f32, %f30;
	ld.global.f32 	%f34, [%rd23+8];
	add.s64 	%rd32, %rd31, %rd26;
	ld.global.f32 	%f35, [%rd32];
	fma.rn.f32 	%f36, %f34, %f35, %f33;
	ld.global.f32 	%f37, [%rd23+12];
	add.s64 	%rd33, %rd32, %rd26;
	ld.global.f32 	%f38, [%rd33];
	fma.rn.f32 	%f66, %f37, %f38, %f36;
	add.s32 	%r83, %r83, 8;
	add.s32 	%r82, %r82, %r14;
	add.s32 	%r81, %r81, 8;
	setp.eq.s32 	%p36, %r83, 0;
	mov.u32 	%r85, %r11;
	@%p36 bra 	$L__BB6_34;
	bra.uni 	$L__BB6_33;
$L__BB6_34:
	setp.eq.s32 	%p37, %r10, 0;
	@%p37 bra 	$L__BB6_42;
	add.s32 	%r70, %r10, -1;
	setp.lt.u32 	%p38, %r70, 3;
	@%p38 bra 	$L__BB6_37;
	add.s32 	%r71, %r85, %r18;
	mul.wide.s32 	%rd34, %r71, 4;
	add.s64 	%rd35, %rd2, %rd34;
	ld.global.f32 	%f40, [%rd35];
	mad.lo.s32 	%r72, %r85, %r48, %r20;
	mul.wide.s32 	%rd36, %r72, 4;
	add.s64 	%rd37, %rd1, %rd36;
	ld.global.f32 	%f41, [%rd37];
	fma.rn.f32 	%f42, %f40, %f41, %f66;
	ld.global.f32 	%f43, [%rd35+4];
	add.s64 	%rd39, %rd37, %rd46;
	ld.global.f32 	%f44, [%rd39];
	fma.rn.f32 	%f45, %f43, %f44, %f42;
	ld.global.f32 	%f46, [%rd35+8];
	add.s64 	%rd40, %rd39, %rd46;
	ld.global.f32 	%f47, [%rd40];
	fma.rn.f32 	%f48, %f46, %f47, %f45;
	ld.global.f32 	%f49, [%rd35+12];
	add.s64 	%rd41, %rd40, %rd46;
	ld.global.f32 	%f50, [%rd41];
	fma.rn.f32 	%f66, %f49, %f50, %f48;
	add.s32 	%r85, %r85, 4;
$L__BB6_37:
	and.b32  	%r73, %r49, 3;
	setp.eq.s32 	%p39, %r73, 0;
	@%p39 bra 	$L__BB6_42;
	setp.eq.s32 	%p40, %r73, 1;
	@%p40 bra 	$L__BB6_40;
	add.s32 	%r74, %r85, %r18;
	mul.wide.s32 	%rd42, %r74, 4;
	add.s64 	%rd43, %rd2, %rd42;
	ld.global.f32 	%f52, [%rd43];
	mad.lo.s32 	%r75, %r85, %r48, %r20;
	mul.wide.s32 	%rd44, %r75, 4;
	add.s64 	%rd45, %rd1, %rd44;
	ld.global.f32 	%f53, [%rd45];
	fma.rn.f32 	%f54, %f52, %f53, %f66;
	ld.global.f32 	%f55, [%rd43+4];
	add.s64 	%rd47, %rd45, %rd46;
	ld.global.f32 	%f56, [%rd47];
	fma.rn.f32 	%f66, %f55, %f56, %f54;
	add.s32 	%r85, %r85, 2;
$L__BB6_40:
	setp.eq.s32 	%p41, %r12, 0;
	@%p41 bra 	$L__BB6_42;
	add.s32 	%r76, %r85, %r18;
	mul.wide.s32 	%rd48, %r76, 4;
	add.s64 	%rd49, %rd2, %rd48;
	ld.global.f32 	%f57, [%rd49];
	mad.lo.s32 	%r77, %r85, %r48, %r20;
	mul.wide.s32 	%rd50, %r77, 4;
	add.s64 	%rd51, %rd1, %rd50;
	ld.global.f32 	%f58, [%rd51];
	fma.rn.f32 	%f66, %f57, %f58, %f66;
$L__BB6_42:
	mad.lo.s32 	%r78, %r16, %r48, %r20;
	mul.wide.s32 	%rd52, %r78, 4;
	add.s64 	%rd53, %rd3, %rd52;
	st.global.f32 	[%rd53], %f66;
$L__BB6_43:
	add.s32 	%r27, %r80, 1;
	setp.eq.s32 	%p42, %r80, %r6;
	mov.u32 	%r80, %r27;
	@%p42 bra 	$L__BB6_28;
	bra.uni 	$L__BB6_30;

}
	// .globl	matrixMulv3
.visible .entry matrixMulv3(
	.param .u64 .ptr .align 1 matrixMulv3_param_0,
	.param .u64 .ptr .align 1 matrixMulv3_param_1,
	.param .u64 .ptr .align 1 matrixMulv3_param_2,
	.param .u32 matrixMulv3_param_3,
	.param .u32 matrixMulv3_param_4,
	.param .u32 matrixMulv3_param_5
)
{
	.reg .pred 	%p<22>;
	.reg .b32 	%r<98>;
	.reg .b32 	%f<141>;
	.reg .b64 	%rd<70>;

	ld.param.u64 	%rd10, [matrixMulv3_param_0];
	ld.param.u64 	%rd11, [matrixMulv3_param_1];
	ld.param.u64 	%rd9, [matrixMulv3_param_2];
	ld.param.u32 	%r51, [matrixMulv3_param_3];
	ld.param.u32 	%r52, [matrixMulv3_param_4];
	ld.param.u32 	%r53, [matrixMulv3_param_5];
	cvta.to.global.u64 	%rd1, %rd10;
	cvta.to.global.u64 	%rd2, %rd11;
	mov.u32 	%r1, %tid.x;
	mov.u32 	%r2, %ctaid.x;
	mul.lo.s32 	%r3, %r53, %r2;
	setp.lt.s32 	%p1, %r53, 1;
	@%p1 bra 	$L__BB7_13;
	and.b32  	%r4, %r53, 15;
	setp.lt.u32 	%p2, %r53, 16;
	mov.b32 	%r85, 0;
	@%p2 bra 	$L__BB7_4;
	and.b32  	%r85, %r53, 2147483632;
	neg.s32 	%r83, %r85;
	mul.wide.u32 	%rd12, %r3, 4;
	add.s64 	%rd13, %rd12, %rd1;
	add.s64 	%rd68, %rd13, 32;
	mov.u32 	%r56, A_share;
	add.s32 	%r82, %r56, 32;
$L__BB7_3:
	.pragma "nounroll";
	ld.global.f32 	%f14, [%rd68+-32];
	ld.global.f32 	%f15, [%rd68+-28];
	ld.global.f32 	%f16, [%rd68+-24];
	ld.global.f32 	%f17, [%rd68+-20];
	st.shared.v4.f32 	[%r82+-32], {%f14, %f15, %f16, %f17};
	ld.global.f32 	%f18, [%rd68+-16];
	ld.global.f32 	%f19, [%rd68+-12];
	ld.global.f32 	%f20, [%rd68+-8];
	ld.global.f32 	%f21, [%rd68+-4];
	st.shared.v4.f32 	[%r82+-16], {%f18, %f19, %f20, %f21};
	ld.global.f32 	%f22, [%rd68];
	ld.global.f32 	%f23, [%rd68+4];
	ld.global.f32 	%f24, [%rd68+8];
	ld.global.f32 	%f25, [%rd68+12];
	st.shared.v4.f32 	[%r82], {%f22, %f23, %f24, %f25};
	ld.global.f32 	%f26, [%rd68+16];
	ld.global.f32 	%f27, [%rd68+20];
	ld.global.f32 	%f28, [%rd68+24];
	ld.global.f32 	%f29, [%rd68+28];
	st.shared.v4.f32 	[%r82+16], {%f26, %f27, %f28, %f29};
	add.s32 	%r83, %r83, 16;
	add.s64 	%rd68, %rd68, 64;
	add.s32 	%r82, %r82, 64;
	setp.ne.s32 	%p3, %r83, 0;
	@%p3 bra 	$L__BB7_3;
$L__BB7_4:
	setp.eq.s32 	%p4, %r4, 0;
	@%p4 bra 	$L__BB7_13;
	and.b32  	%r12, %r53, 7;
	setp.lt.u32 	%p5, %r4, 8;
	@%p5 bra 	$L__BB7_7;
	add.s32 	%r57, %r85, %r3;
	mul.wide.u32 	%rd14, %r57, 4;
	add.s64 	%rd15, %rd1, %rd14;
	ld.global.f32 	%f30, [%rd15];
	shl.b32 	%r58, %r85, 2;
	mov.u32 	%r59, A_share;
	add.s32 	%r60, %r59, %r58;
	st.shared.f32 	[%r60], %f30;
	cvt.u64.u32 	%rd16, %r3;
	cvt.u64.u32 	%rd17, %r85;
	add.s64 	%rd18, %rd17, %rd16;
	shl.b64 	%rd19, %rd18, 2;
	add.s64 	%rd20, %rd1, %rd19;
	ld.global.f32 	%f31, [%rd20+4];
	st.shared.f32 	[%r60+4], %f31;
	ld.global.f32 	%f32, [%rd20+8];
	st.shared.f32 	[%r60+8], %f32;
	ld.global.f32 	%f33, [%rd20+12];
	st.shared.f32 	[%r60+12], %f33;
	ld.global.f32 	%f34, [%rd20+16];
	st.shared.f32 	[%r60+16], %f34;
	ld.global.f32 	%f35, [%rd20+20];
	st.shared.f32 	[%r60+20], %f35;
	ld.global.f32 	%f36, [%rd20+24];
	st.shared.f32 	[%r60+24], %f36;
	ld.global.f32 	%f37, [%rd20+28];
	st.shared.f32 	[%r60+28], %f37;
	add.s32 	%r85, %r85, 8;
$L__BB7_7:
	setp.eq.s32 	%p6, %r12, 0;
	@%p6 bra 	$L__BB7_13;
	and.b32  	%r15, %r53, 3;
	setp.lt.u32 	%p7, %r12, 4;
	@%p7 bra 	$L__BB7_10;
	add.s32 	%r61, %r85, %r3;
	mul.wide.u32 	%rd21, %r61, 4;
	add.s64 	%rd22, %rd1, %rd21;
	ld.global.f32 	%f38, [%rd22];
	shl.b32 	%r62, %r85, 2;
	mov.u32 	%r63, A_share;
	add.s32 	%r64, %r63, %r62;
	st.shared.f32 	[%r64], %f38;
	cvt.u64.u32 	%rd23, %r3;
	cvt.u64.u32 	%rd24, %r85;
	add.s64 	%rd25, %rd24, %rd23;
	shl.b64 	%rd26, %rd25, 2;
	add.s64 	%rd27, %rd1, %rd26;
	ld.global.f32 	%f39, [%rd27+4];
	st.shared.f32 	[%r64+4], %f39;
	ld.global.f32 	%f40, [%rd27+8];
	st.shared.f32 	[%r64+8], %f40;
	ld.global.f32 	%f41, [%rd27+12];
	st.shared.f32 	[%r64+12], %f41;
	add.s32 	%r85, %r85, 4;
$L__BB7_10:
	setp.eq.s32 	%p8, %r15, 0;
	@%p8 bra 	$L__BB7_13;
	shl.b32 	%r65, %r85, 2;
	mov.u32 	%r66, A_share;
	add.s32 	%r88, %r66, %r65;
	add.s32 	%r67, %r85, %r3;
	mul.wide.u32 	%rd28, %r67, 4;
	add.s64 	%rd69, %rd1, %rd28;
	neg.s32 	%r87, %r15;
$L__BB7_12:
	.pragma "nounroll";
	ld.global.f32 	%f42, [%rd69];
	st.shared.f32 	[%r88], %f42;
	add.s32 	%r88, %r88, 4;
	add.s64 	%rd69, %rd69, 4;
	add.s32 	%r87, %r87, 1;
	setp.ne.s32 	%p9, %r87, 0;
	@%p9 bra 	$L__BB7_12;
$L__BB7_13:
	bar.sync 	0;
	setp.ge.s32 	%p10, %r2, %r51;
	setp.ge.s32 	%p11, %r1, %r52;
	or.pred  	%p12, %p10, %p11;
	@%p12 bra 	$L__BB7_28;
	setp.lt.s32 	%p13, %r53, 1;
	mul.lo.s32 	%r24, %r52, %r2;
	mov.f32 	%f140, 0f00000000;
	@%p13 bra 	$L__BB7_27;
	and.b32  	%r25, %r53, 15;
	setp.lt.u32 	%p14, %r53, 16;
	mov.f32 	%f140, 0f00000000;
	mov.b32 	%r93, 0;
	@%p14 bra 	$L__BB7_18;
	and.b32  	%r93, %r53, 2147483632;
	neg.s32 	%r91, %r93;
	mov.u32 	%r70, A_share;
	add.s32 	%r89, %r70, 32;
	shl.b32 	%r28, %r52, 4;
	mov.f32 	%f140, 0f00000000;
	mul.wide.s32 	%rd31, %r52, 4;
	mov.u32 	%r90, %r1;
$L__BB7_17:
	.pragma "nounroll";
	ld.shared.v4.f32 	{%f47, %f48, %f49, %f50}, [%r89+-32];
	mul.wide.s32 	%rd29, %r90, 4;
	add.s64 	%rd30, %rd2, %rd29;
	ld.global.f32 	%f51, [%rd30];
	fma.rn.f32 	%f52, %f47, %f51, %f140;
	add.s64 	%rd32, %rd30, %rd31;
	ld.global.f32 	%f53, [%rd32];
	fma.rn.f32 	%f54, %f48, %f53, %f52;
	add.s64 	%rd33, %rd32, %rd31;
	ld.global.f32 	%f55, [%rd33];
	fma.rn.f32 	%f56, %f49, %f55, %f54;
	add.s64 	%rd34, %rd33, %rd31;
	ld.global.f32 	%f57, [%rd34];
	fma.rn.f32 	%f58, %f50, %f57, %f56;
	ld.shared.v4.f32 	{%f59, %f60, %f61, %f62}, [%r89+-16];
	add.s64 	%rd35, %rd34, %rd31;
	ld.global.f32 	%f63, [%rd35];
	fma.rn.f32 	%f64, %f59, %f63, %f58;
	add.s64 	%rd36, %rd35, %rd31;
	ld.global.f32 	%f65, [%rd36];
	fma.rn.f32 	%f66, %f60, %f65, %f64;
	add.s64 	%rd37, %rd36, %rd31;
	ld.global.f32 	%f67, [%rd37];
	fma.rn.f32 	%f68, %f61, %f67, %f66;
	add.s64 	%rd38, %rd37, %rd31;
	ld.global.f32 	%f69, [%rd38];
	fma.rn.f32 	%f70, %f62, %f69, %f68;
	ld.shared.v4.f32 	{%f71, %f72, %f73, %f74}, [%r89];
	add.s64 	%rd39, %rd38, %rd31;
	ld.global.f32 	%f75, [%rd39];
	fma.rn.f32 	%f76, %f71, %f75, %f70;
	add.s64 	%rd40, %rd39, %rd31;
	ld.global.f32 	%f77, [%rd40];
	fma.rn.f32 	%f78, %f72, %f77, %f76;
	add.s64 	%rd41, %rd40, %rd31;
	ld.global.f32 	%f79, [%rd41];
	fma.rn.f32 	%f80, %f73, %f79, %f78;
	add.s64 	%rd42, %rd41, %rd31;
	ld.global.f32 	%f81, [%rd42];
	fma.rn.f32 	%f82, %f74, %f81, %f80;
	ld.shared.v4.f32 	{%f83, %f84, %f85, %f86}, [%r89+16];
	add.s64 	%rd43, %rd42, %rd31;
	ld.global.f32 	%f87, [%rd43];
	fma.rn.f32 	%f88, %f83, %f87, %f82;
	add.s64 	%rd44, %rd43, %rd31;
	ld.global.f32 	%f89, [%rd44];
	fma.rn.f32 	%f90, %f84, %f89, %f88;
	add.s64 	%rd45, %rd44, %rd31;
	ld.global.f32 	%f91, [%rd45];
	fma.rn.f32 	%f92, %f85, %f91, %f90;
	add.s64 	%rd46, %rd45, %rd31;
	ld.global.f32 	%f93, [%rd46];
	fma.rn.f32 	%f140, %f86, %f93, %f92;
	add.s32 	%r91, %r91, 16;
	add.s32 	%r90, %r90, %r28;
	add.s32 	%r89, %r89, 64;
	setp.ne.s32 	%p15, %r91, 0;
	@%p15 bra 	$L__BB7_17;
$L__BB7_18:
	setp.eq.s32 	%p16, %r25, 0;
	@%p16 bra 	$L__BB7_27;
	and.b32  	%r36, %r53, 7;
	setp.lt.u32 	%p17, %r25, 8;
	@%p17 bra 	$L__BB7_21;
	shl.b32 	%r71, %r93, 2;
	mov.u32 	%r72, A_share;
	add.s32 	%r73, %r72, %r71;
	ld.shared.f32 	%f95, [%r73];
	mad.lo.s32 	%r74, %r93, %r52, %r1;
	mul.wide.s32 	%rd47, %r74, 4;
	add.s64 	%rd48, %rd2, %rd47;
	ld.global.f32 	%f96, [%rd48];
	fma.rn.f32 	%f97, %f95, %f96, %f140;
	ld.shared.f32 	%f98, [%r73+4];
	mul.wide.s32 	%rd49, %r52, 4;
	add.s64 	%rd50, %rd48, %rd49;
	ld.global.f32 	%f99, [%rd50];
	fma.rn.f32 	%f100, %f98, %f99, %f97;
	ld.shared.f32 	%f101, [%r73+8];
	add.s64 	%rd51, %rd50, %rd49;
	ld.global.f32 	%f102, [%rd51];
	fma.rn.f32 	%f103, %f101, %f102, %f100;
	ld.shared.f32 	%f104, [%r73+12];
	add.s64 	%rd52, %rd51, %rd49;
	ld.global.f32 	%f105, [%rd52];
	fma.rn.f32 	%f106, %f104, %f105, %f103;
	ld.shared.f32 	%f107, [%r73+16];
	add.s64 	%rd53, %rd52, %rd49;
	ld.global.f32 	%f108, [%rd53];
	fma.rn.f32 	%f109, %f107, %f108, %f106;
	ld.shared.f32 	%f110, [%r73+20];
	add.s64 	%rd54, %rd53, %rd49;
	ld.global.f32 	%f111, [%rd54];
	fma.rn.f32 	%f112, %f110, %f111, %f109;
	ld.shared.f32 	%f113, [%r73+24];
	add.s64 	%rd55, %rd54, %rd49;
	ld.global.f32 	%f114, [%rd55];
	fma.rn.f32 	%f115, %f113, %f114, %f112;
	ld.shared.f32 	%f116, [%r73+28];
	add.s64 	%rd56, %rd55, %rd49;
	ld.global.f32 	%f117, [%rd56];
	fma.rn.f32 	%f140, %f116, %f117, %f115;
	add.s32 	%r93, %r93, 8;
$L__BB7_21:
	setp.eq.s32 	%p18, %r36, 0;
	@%p18 bra 	$L__BB7_27;
	and.b32  	%r39, %r53, 3;
	setp.lt.u32 	%p19, %r36, 4;
	@%p19 bra 	$L__BB7_24;
	shl.b32 	%r75, %r93, 2;
	mov.u32 	%r76, A_share;
	add.s32 	%r77, %r76, %r75;
	ld.shared.f32 	%f119, [%r77];
	mad.lo.s32 	%r78, %r93, %r52, %r1;
	mul.wide.s32 	%rd57, %r78, 4;
	add.s64 	%rd58, %rd2, %rd57;
	ld.global.f32 	%f120, [%rd58];
	fma.rn.f32 	%f121, %f119, %f120, %f140;
	ld.shared.f32 	%f122, [%r77+4];
	mul.wide.s32 	%rd59, %r52, 4;
	add.s64 	%rd60, %rd58, %rd59;
	ld.global.f32 	%f123, [%rd60];
	fma.rn.f32 	%f124, %f122, %f123, %f121;
	ld.shared.f32 	%f125, [%r77+8];
	add.s64 	%rd61, %rd60, %rd59;
	ld.global.f32 	%f126, [%rd61];
	fma.rn.f32 	%f127, %f125, %f126, %f124;
	ld.shared.f32 	%f128, [%r77+12];
	add.s64 	%rd62, %rd61, %rd59;
	ld.global.f32 	%f129, [%rd62];
	fma.rn.f32 	%f140, %f128, %f129, %f127;
	add.s32 	%r93, %r93, 4;
$L__BB7_24:
	setp.eq.s32 	%p20, %r39, 0;
	@%p20 bra 	$L__BB7_27;
	mad.lo.s32 	%r97, %r93, %r52, %r1;
	shl.b32 	%r79, %r93, 2;
	mov.u32 	%r80, A_share;
	add.s32 	%r96, %r80, %r79;
	neg.s32 	%r95, %r39;
$L__BB7_26:
	.pragma "nounroll";
	ld.shared.f32 	%f130, [%r96];
	mul.wide.s32 	%rd63, %r97, 4;
	add.s64 	%rd64, %rd2, %rd63;
	ld.global.f32 	%f131, [%rd64];
	fma.rn.f32 	%f140, %f130, %f131, %f140;
	add.s32 	%r97, %r97, %r52;
	add.s32 	%r96, %r96, 4;
	add.s32 	%r95, %r95, 1;
	setp.ne.s32 	%p21, %r95, 0;
	@%p21 bra 	$L__BB7_26;
$L__BB7_27:
	add.s32 	%r81, %r24, %r1;
	cvta.to.global.u64 	%rd65, %rd9;
	mul.wide.u32 	%rd66, %r81, 4;
	add.s64 	%rd67, %rd65, %rd66;
	st.global.f32 	[%rd67], %f140;
$L__BB7_28:
	ret;

}


// ===== COMPILED SASS (sm_100) =====

	.target	sm_100

	.elftype	@"ET_EXEC"


//--------------------- .note.nv.tkinfo           --------------------------
	.section	.note.nv.tkinfo,"",@"SHT_NOTE"
	.sectionflags	@"SHF_NOTE_NV_TKINFO"
	.tkinfo
        /*0018*/ 	.word	0x00000002
        /*0030*/ 	.string	""
        /*0030*/ 	.string	"ptxas"
        /*0030*/ 	.string	"Cuda compilation tools, release 13.0, V13.0.88"
        /*0030*/ 	.string	"Build cuda_13.0.r13.0/compiler.36424714_0"
        /*0030*/ 	.string	"-arch sm_100 -m 64 "



//--------------------- .note.nv.cuinfo           --------------------------
	.section	.note.nv.cuinfo,"",@"SHT_NOTE"
	.sectionflags	@"SHF_NOTE_NV_CUINFO"
        /*0018*/ 	.short	0x0002
        /*001a*/ 	.short	0x0064
        /*001c*/ 	.short	0x0082
	.zero		2


//--------------------- .nv.info                  --------------------------
	.section	.nv.info,"",@"SHT_CUDA_INFO"
	.align	4


	//----- nvinfo : EIATTR_REGCOUNT
	.align		4
        /*0000*/ 	.byte	0x04, 0x2f
        /*0002*/ 	.short	(.L_3 - .L_2)
	.align		4
.L_2:
        /*0004*/ 	.word	index@(row_col_kernel)
        /*0008*/ 	.word	0x00000020


	//----- nvinfo : EIATTR_FRAME_SIZE
	.align		4
.L_3:
        /*000c*/ 	.byte	0x04, 0x11
        /*000e*/ 	.short	(.L_5 - .L_4)
	.align		4
.L_4:
        /*0010*/ 	.word	index@(row_col_kernel)
        /*0014*/ 	.word	0x00000010


	//----- nvinfo : EIATTR_REGCOUNT
	.align		4
.L_5:
        /*0018*/ 	.byte	0x04, 0x2f
        /*001a*/ 	.short	(.L_7 - .L_6)
	.align		4
.L_6:
        /*001c*/ 	.word	index@(matrixMulv1)
        /*0020*/ 	.word	0x00000020


	//----- nvinfo : EIATTR_FRAME_SIZE
	.align		4
.L_7:
        /*0024*/ 	.byte	0x04, 0x11
        /*0026*/ 	.short	(.L_9 - .L_8)
	.align		4
.L_8:
        /*0028*/ 	.word	index@(matrixMulv1)
        /*002c*/ 	.word	0x00000000


	//----- nvinfo : EIATTR_REGCOUNT
	.align		4
.L_9:
        /*0030*/ 	.byte	0x04, 0x2f
        /*0032*/ 	.short	(.L_11 - .L_10)
	.align		4
.L_10:
        /*0034*/ 	.word	index@(matrixMulv11)
        /*0038*/ 	.word	0x00000020


	//----- nvinfo : EIATTR_FRAME_SIZE
	.align		4
.L_11:
        /*003c*/ 	.byte	0x04, 0x11
        /*003e*/ 	.short	(.L_13 - .L_12)
	.align		4
.L_12:
        /*0040*/ 	.word	index@(matrixMulv11)
        /*0044*/ 	.word	0x00000000


	//----- nvinfo : EIATTR_REGCOUNT
	.align		4
.L_13:
        /*0048*/ 	.byte	0x04, 0x2f
        /*004a*/ 	.short	(.L_15 - .L_14)
	.align		4
.L_14:
        /*004c*/ 	.word	index@(matrixMulv12)
        /*0050*/ 	.word	0x00000020


	//----- nvinfo : EIATTR_FRAME_SIZE
	.align		4
.L_15:
        /*0054*/ 	.byte	0x04, 0x11
        /*0056*/ 	.short	(.L_17 - .L_16)
	.align		4
.L_16:
        /*0058*/ 	.word	index@(matrixMulv12)
        /*005c*/ 	.word	0x00000000


	//----- nvinfo : EIATTR_REGCOUNT
	.align		4
.L_17:
        /*0060*/ 	.byte	0x04, 0x2f
        /*0062*/ 	.short	(.L_19 - .L_18)
	.align		4
.L_18:
        /*0064*/ 	.word	index@(matrixMulv2)
        /*0068*/ 	.word	0x00000020


	//----- nvinfo : EIATTR_FRAME_SIZE
	.align		4
.L_19:
        /*006c*/ 	.byte	0x04, 0x11
        /*006e*/ 	.short	(.L_21 - .L_20)
	.align		4
.L_20:
        /*0070*/ 	.word	index@(matrixMulv2)
        /*0074*/ 	.word	0x00000000


	//----- nvinfo : EIATTR_REGCOUNT
	.align		4
.L_21:
        /*0078*/ 	.byte	0x04, 0x2f
        /*007a*/ 	.short	(.L_23 - .L_22)
	.align		4
.L_22:
        /*007c*/ 	.word	index@(matrixMulv21)
        /*0080*/ 	.word	0x00000020


	//----- nvinfo : EIATTR_FRAME_SIZE
	.align		4
.L_23:
        /*0084*/ 	.byte	0x04, 0x11
        /*0086*/ 	.short	(.L_25 - .L_24)
	.align		4
.L_24:
        /*0088*/ 	.word	index@(matrixMulv21)
        /*008c*/ 	.word	0x00000000


	//----- nvinfo : EIATTR_REGCOUNT
	.align		4
.L_25:
        /*0090*/ 	.byte	0x04, 0x2f
        /*0092*/ 	.short	(.L_27 - .L_26)
	.align		4
.L_26:
        /*0094*/ 	.word	index@(matrixMulv22)
        /*0098*/ 	.word	0x00000020


	//----- nvinfo : EIATTR_FRAME_SIZE
	.align		4
.L_27:
        /*009c*/ 	.byte	0x04, 0x11
        /*009e*/ 	.short	(.L_29 - .L_28)
	.align		4
.L_28:
        /*00a0*/ 	.word	index@(matrixMulv22)
        /*00a4*/ 	.word	0x00000000


	//----- nvinfo : EIATTR_REGCOUNT
	.align		4
.L_29:
        /*00a8*/ 	.byte	0x04, 0x2f
        /*00aa*/ 	.short	(.L_31 - .L_30)
	.align		4
.L_30:
        /*00ac*/ 	.word	index@(matrixMulv3)
        /*00b0*/ 	.word	0x00000020


	//----- nvinfo : EIATTR_FRAME_SIZE
	.align		4
.L_31:
        /*00b4*/ 	.byte	0x04, 0x11
        /*00b6*/ 	.short	(.L_33 - .L_32)
	.align		4
.L_32:
        /*00b8*/ 	.word	index@(matrixMulv3)
        /*00bc*/ 	.word	0x00000000


	//----- nvinfo : EIATTR_MIN_STACK_SIZE
	.align		4
.L_33:
        /*00c0*/ 	.byte	0x04, 0x12
        /*00c2*/ 	.short	(.L_35 - .L_34)
	.align		4
.L_34:
        /*00c4*/ 	.word	index@(matrixMulv3)
        /*00c8*/ 	.word	0x00000000


	//----- nvinfo : EIATTR_MIN_STACK_SIZE
	.align		4
.L_35:
        /*00cc*/ 	.byte	0x04, 0x12
        /*00ce*/ 	.short	(.L_37 - .L_36)
	.align		4
.L_36:
        /*00d0*/ 	.word	index@(matrixMulv22)
        /*00d4*/ 	.word	0x00000000


	//----- nvinfo : EIATTR_MIN_STACK_SIZE
	.align		4
.L_37:
        /*00d8*/ 	.byte	0x04, 0x12
        /*00da*/ 	.short	(.L_39 - .L_38)
	.align		4
.L_38:
        /*00dc*/ 	.word	index@(matrixMulv21)
        /*00e0*/ 	.word	0x00000000


	//----- nvinfo : EIATTR_MIN_STACK_SIZE
	.align		4
.L_39:
        /*00e4*/ 	.byte	0x04, 0x12
        /*00e6*/ 	.short	(.L_41 - .L_40)
	.align		4
.L_40:
        /*00e8*/ 	.word	index@(matrixMulv2)
        /*00ec*/ 	.word	0x00000000


	//----- nvinfo : EIATTR_MIN_STACK_SIZE
	.align		4
.L_41:
        /*00f0*/ 	.byte	0x04, 0x12
        /*00f2*/ 	.short	(.L_43 - .L_42)
	.align		4
.L_42:
        /*00f4*/ 	.word	index@(matrixMulv12)
        /*00f8*/ 	.word	0x00000000


	//----- nvinfo : EIATTR_MIN_STACK_SIZE
	.align		4
.L_43:
        /*00fc*/ 	.byte	0x04, 0x12
        /*00fe*/ 	.short	(.L_45 - .L_44)
	.align		4
.L_44:
        /*0100*/ 	.word	index@(matrixMulv11)
        /*0104*/ 	.word	0x00000000


	//----- nvinfo : EIATTR_MIN_STACK_SIZE
	.align		4
.L_45:
        /*0108*/ 	.byte	0x04, 0x12
        /*010a*/ 	.short	(.L_47 - .L_46)
	.align		4
.L_46:
        /*010c*/ 	.word	index@(matrixMulv1)
        /*0110*/ 	.word	0x00000000


	//----- nvinfo : EIATTR_MIN_STACK_SIZE
	.align		4
.L_47:
        /*0114*/ 	.byte	0x04, 0x12
        /*0116*/ 	.short	(.L_49 - .L_48)
	.align		4
.L_48:
        /*0118*/ 	.word	index@(row_col_kernel)
        /*011c*/ 	.word	0x00000010
.L_49:


//--------------------- .nv.compat                --------------------------
	.section	.nv.compat,"",@"SHT_CUDA_COMPAT_INFO"
	.align	4
        /*0000*/ 	.byte	0x02, 0x09, 0x00, 0x00, 0x02, 0x02, 0x01, 0x00, 0x02, 0x05, 0x05, 0x00, 0x03, 0x07, 0x01, 0x01
        /*0010*/ 	.byte	0x02, 0x03, 0x00, 0x00, 0x02, 0x06, 0x01, 0x00, 0x04, 0x0b, 0x08, 0x00, 0x09, 0x00, 0x00, 0x00
        /*0020*/ 	.byte	0x00, 0x00, 0x00, 0x00


//--------------------- .nv.info.matrixMulv3      --------------------------
	.section	.nv.info.matrixMulv3,"",@"SHT_CUDA_INFO"
	.sectionflags	@""
	.align	4


	//----- nvinfo : EIATTR_CUDA_API_VERSION
	.align		4
        /*0000*/ 	.byte	0x04, 0x37
        /*0002*/ 	.short	(.L_51 - .L_50)
.L_50:
        /*0004*/ 	.word	0x00000082


	//----- nvinfo : EIATTR_KPARAM_INFO
	.align		4
.L_51:
        /*0008*/ 	.byte	0x04, 0x17
        /*000a*/ 	.short	(.L_53 - .L_52)
.L_52:
        /*000c*/ 	.word	0x00000000
        /*0010*/ 	.short	0x0005
        /*0012*/ 	.short	0x0020
        /*0014*/ 	.byte	0x00, 0xf0, 0x11, 0x00


	//----- nvinfo : EIATTR_KPARAM_INFO
	.align		4
.L_53:
        /*0018*/ 	.byte	0x04, 0x17
        /*001a*/ 	.short	(.L_55 - .L_54)
.L_54:
        /*001c*/ 	.word	0x00000000
        /*0020*/ 	.short	0x0004
        /*0022*/ 	.short	0x001c
        /*0024*/ 	.byte	0x00, 0xf0, 0x11, 0x00


	//----- nvinfo : EIATTR_KPARAM_INFO
	.align		4
.L_55:
        /*0028*/ 	.byte	0x04, 0x17
        /*002a*/ 	.short	(.L_57 - .L_56)
.L_56:
        /*002c*/ 	.word	0x00000000
        /*0030*/ 	.short	0x0003
        /*0032*/ 	.short	0x0018
        /*0034*/ 	.byte	0x00, 0xf0, 0x11, 0x00


	//----- nvinfo : EIATTR_KPARAM_INFO
	.align		4
.L_57:
        /*0038*/ 	.byte	0x04, 0x17
        /*003a*/ 	.short	(.L_59 - .L_58)
.L_58:
        /*003c*/ 	.word	0x00000000
        /*0040*/ 	.short	0x0002
        /*0042*/ 	.short	0x0010
        /*0044*/ 	.byte	0x00, 0xf5, 0x21, 0x00


	//----- nvinfo : EIATTR_KPARAM_INFO
	.align		4
.L_59:
        /*0048*/ 	.byte	0x04, 0x17
        /*004a*/ 	.short	(.L_61 - .L_60)
.L_60:
        /*004c*/ 	.word	0x00000000
        /*0050*/ 	.short	0x0001
        /*0052*/ 	.short	0x0008
        /*0054*/ 	.byte	0x00, 0xf5, 0x21, 0x00


	//----- nvinfo : EIATTR_KPARAM_INFO
	.align		4
.L_61:
        /*0058*/ 	.byte	0x04, 0x17
        /*005a*/ 	.short	(.L_63 - .L_62)
.L_62:
        /*005c*/ 	.word	0x00000000
        /*0060*/ 	.short	0x0000
        /*0062*/ 	.short	0x0000
        /*0064*/ 	.byte	0x00, 0xf5, 0x21, 0x00


	//----- nvinfo : EIATTR_SPARSE_MMA_MASK
	.align		4
.L_63:
        /*0068*/ 	.byte	0x03, 0x50
        /*006a*/ 	.short	0x0000


	//----- nvinfo : EIATTR_MAXREG_COUNT
	.align		4
        /*006c*/ 	.byte	0x03, 0x1b
        /*006e*/ 	.short	0x00ff


	//----- nvinfo : EIATTR_NUM_BARRIERS
	.align		4
        /*0070*/ 	.byte	0x02, 0x4c
        /*0072*/ 	.byte	0x01
	.zero		1


	//----- nvinfo : EIATTR_MERCURY_ISA_VERSION
	.align		4
        /*0074*/ 	.byte	0x03, 0x5f
        /*0076*/ 	.short	0x0101


	//----- nvinfo : EIATTR_VRC_CTA_INIT_COUNT
	.align		4
        /*0078*/ 	.byte	0x02, 0x4a
	.zero		1
	.zero		1


	//----- nvinfo : EIATTR_EXIT_INSTR_OFFSETS
	.align		4
        /*007c*/ 	.byte	0x04, 0x1c
        /*007e*/ 	.short	(.L_65 - .L_64)


	//   ....[0]....
.L_64:
        /*0080*/ 	.word	0x00000800


	//   ....[1]....
        /*0084*/ 	.word	0x000011f0


	//----- nvinfo : EIATTR_CBANK_PARAM_SIZE
	.align		4
.L_65:
        /*0088*/ 	.byte	0x03, 0x19
        /*008a*/ 	.short	0x0024


	//----- nvinfo : EIATTR_PARAM_CBANK
	.align		4
        /*008c*/ 	.byte	0x04, 0x0a
        /*008e*/ 	.short	(.L_67 - .L_66)
	.align		4
.L_66:
        /*0090*/ 	.word	index@(.nv.constant0.matrixMulv3)
        /*0094*/ 	.short	0x0380
        /*0096*/ 	.short	0x0024


	//----- nvinfo : EIATTR_SW_WAR
	.align		4
.L_67:
        /*0098*/ 	.byte	0x04, 0x36
        /*009a*/ 	.short	(.L_69 - .L_68)
.L_68:
        /*009c*/ 	.word	0x00000008
.L_69:


//--------------------- .nv.info.matrixMulv22     --------------------------
	.section	.nv.info.matrixMulv22,"",@"SHT_CUDA_INFO"
	.sectionflags	@""
	.align	4


	//----- nvinfo : EIATTR_CUDA_API_VERSION
	.align		4
        /*0000*/ 	.byte	0x04, 0x37
        /*0002*/ 	.short	(.L_71 - .L_70)
.L_70:
        /*0004*/ 	.word	0x00000082


	//----- nvinfo : EIATTR_KPARAM_INFO
	.align		4
.L_71:
        /*0008*/ 	.byte	0x04, 0x17
        /*000a*/ 	.short	(.L_73 - .L_72)
.L_72:
        /*000c*/ 	.word	0x00000000
        /*0010*/ 	.short	0x0005
        /*0012*/ 	.short	0x0020
        /*0014*/ 	.byte	0x00, 0xf0, 0x11, 0x00


	//----- nvinfo : EIATTR_KPARAM_INFO
	.align		4
.L_73:
        /*0018*/ 	.byte	0x04, 0x17
        /*001a*/ 	.short	(.L_75 - .L_74)
.L_74:
        /*001c*/ 	.word	0x00000000
        /*0020*/ 	.short	0x0004
        /*0022*/ 	.short	0x001c
        /*0024*/ 	.byte	0x00, 0xf0, 0x11, 0x00


	//----- nvinfo : EIATTR_KPARAM_INFO
	.align		4
.L_75:
        /*0028*/ 	.byte	0x04, 0x17
        /*002a*/ 	.short	(.L_77 - .L_76)
.L_76:
        /*002c*/ 	.word	0x00000000
        /*0030*/ 	.short	0x0003
        /*0032*/ 	.short	0x0018
        /*0034*/ 	.byte	0x00, 0xf0, 0x11, 0x00


	//----- nvinfo : EIATTR_KPARAM_INFO
	.align		4
.L_77:
        /*0038*/ 	.byte	0x04, 0x17
        /*003a*/ 	.short	(.L_79 - .L_78)
.L_78:
        /*003c*/ 	.word	0x00000000
        /*0040*/ 	.short	0x0002
        /*0042*/ 	.short	0x0010
        /*0044*/ 	.byte	0x00, 0xf5, 0x21, 0x00


	//----- nvinfo : EIATTR_KPARAM_INFO
	.align		4
.L_79:
        /*0048*/ 	.byte	0x04, 0x17
        /*004a*/ 	.short	(.L_81 - .L_80)
.L_80:
        /*004c*/ 	.word	0x00000000
        /*0050*/ 	.short	0x0001
        /*0052*/ 	.short	0x0008
        /*0054*/ 	.byte	0x00, 0xf5, 0x21, 0x00


	//----- nvinfo : EIATTR_KPARAM_INFO
	.align		4
.L_81:
        /*0058*/ 	.byte	0x04, 0x17
        /*005a*/ 	.short	(.L_83 - .L_82)
.L_82:
        /*005c*/ 	.word	0x00000000
        /*0060*/ 	.short	0x0000
        /*0062*/ 	.short	0x0000
        /*0064*/ 	.byte	0x00, 0xf5, 0x21, 0x00


	//----- nvinfo : EIATTR_SPARSE_MMA_MASK
	.align		4
.L_83:
        /*0068*/ 	.byte	0x03, 0x50
        /*006a*/ 	.short	0x0000


	//----- nvinfo : EIATTR_MAXREG_COUNT
	.align		4
        /*006c*/ 	.byte	0x03, 0x1b
        /*006e*/ 	.short	0x00ff


	//----- nvinfo : EIATTR_MERCURY_ISA_VERSION
	.align		4
        /*0070*/ 	.byte	0x03, 0x5f
        /*0072*/ 	.short	0x0101


	//----- nvinfo : EIATTR_VRC_CTA_INIT_COUNT
	.align		4
        /*0074*/ 	.byte	0x02, 0x4a
	.zero		1
	.zero		1


	//----- nvinfo : EIATTR_EXIT_INSTR_OFFSETS
	.align		4
        /*0078*/ 	.byte	0x04, 0x1c
        /*007a*/ 	.short	(.L_85 - .L_84)


	//   ....[0]....
.L_84:
        /*007c*/ 	.word	0x00000160


	//   ....[1]....
        /*0080*/ 	.word	0x000007d0


	//   ....[2]....
        /*0084*/ 	.word	0x00001030


	//----- nvinfo : EIATTR_CRS_STACK_SIZE
	.align		4
.L_85:
        /*0088*/ 	.byte	0x04, 0x1e
        /*008a*/ 	.short	(.L_87 - .L_86)
.L_86:
        /*008c*/ 	.word	0x00000000


	//----- nvinfo : EIATTR_CBANK_PARAM_SIZE
	.align		4
.L_87:
        /*0090*/ 	.byte	0x03, 0x19
        /*0092*/ 	.short	0x0024


	//----- nvinfo : EIATTR_PARAM_CBANK
	.align		4
        /*0094*/ 	.byte	0x04, 0x0a
        /*0096*/ 	.short	(.L_89 - .L_88)
	.align		4
.L_88:
        /*0098*/ 	.word	index@(.nv.constant0.matrixMulv22)
        /*009c*/ 	.short	0x0380
        /*009e*/ 	.short	0x0024


	//----- nvinfo : EIATTR_SW_WAR
	.align		4
.L_89:
        /*00a0*/ 	.byte	0x04, 0x36
        /*00a2*/ 	.short	(.L_91 - .L_90)
.L_90:
        /*00a4*/ 	.word	0x00000008
.L_91:


//--------------------- .nv.info.matrixMulv21     --------------------------
	.section	.nv.info.matrixMulv21,"",@"SHT_CUDA_INFO"
	.sectionflags	@""
	.align	4


	//----- nvinfo : EIATTR_CUDA_API_VERSION
	.align		4
        /*0000*/ 	.byte	0x04, 0x37
        /*0002*/ 	.short	(.L_93 - .L_92)
.L_92:
        /*0004*/ 	.word	0x00000082


	//----- nvinfo : EIATTR_KPARAM_INFO
	.align		4
.L_93:
        /*0008*/ 	.byte	0x04, 0x17
        /*000a*/ 	.short	(.L_95 - .L_94)
.L_94:
        /*000c*/ 	.word	0x00000000
        /*0010*/ 	.short	0x0005
        /*0012*/ 	.short	0x0020
        /*0014*/ 	.byte	0x00, 0xf0, 0x11, 0x00


	//----- nvinfo : EIATTR_KPARAM_INFO
	.align		4
.L_95:
        /*0018*/ 	.byte	0x04, 0x17
        /*001a*/ 	.short	(.L_97 - .L_96)
.L_96:
        /*001c*/ 	.word	0x00000000
        /*0020*/ 	.short	0x0004
        /*0022*/ 	.short	0x001c
        /*0024*/ 	.byte	0x00, 0xf0, 0x11, 0x00


	//----- nvinfo : EIATTR_KPARAM_INFO
	.align		4
.L_97:
        /*0028*/ 	.byte	0x04, 0x17
        /*002a*/ 	.short	(.L_99 - .L_98)
.L_98:
        /*002c*/ 	.word	0x00000000
        /*0030*/ 	.short	0x0003
        /*0032*/ 	.short	0x0018
        /*0034*/ 	.byte	0x00, 0xf0, 0x11, 0x00


	//----- nvinfo : EIATTR_KPARAM_INFO
	.align		4
.L_99:
        /*0038*/ 	.byte	0x04, 0x17
        /*003a*/ 	.short	(.L_101 - .L_100)
.L_100:
        /*003c*/ 	.word	0x00000000
        /*0040*/ 	.short	0x0002
        /*0042*/ 	.short	0x0010
        /*0044*/ 	.byte	0x00, 0xf5, 0x21, 0x00


	//----- nvinfo : EIATTR_KPARAM_INFO
	.align		4
.L_101:
        /*0048*/ 	.byte	0x04, 0x17
        /*004a*/ 	.short	(.L_103 - .L_102)
.L_102:
        /*004c*/ 	.word	0x00000000
        /*0050*/ 	.short	0x0001
        /*0052*/ 	.short	0x0008
        /*0054*/ 	.byte	0x00, 0xf5, 0x21, 0x00


	//----- nvinfo : EIATTR_KPARAM_INFO
	.align		4
.L_103:
        /*0058*/ 	.byte	0x04, 0x17
        /*005a*/ 	.short	(.L_105 - .L_104)
.L_104:
        /*005c*/ 	.word	0x00000000
        /*0060*/ 	.short	0x0000
        /*0062*/ 	.short	0x0000
        /*0064*/ 	.byte	0x00, 0xf5, 0x21, 0x00


	//----- nvinfo : EIATTR_SPARSE_MMA_MASK
	.align		4
.L_105:
        /*0068*/ 	.byte	0x03, 0x50
        /*006a*/ 	.short	0x0000


	//----- nvinfo : EIATTR_MAXREG_COUNT
	.align		4
        /*006c*/ 	.byte	0x03, 0x1b
        /*006e*/ 	.short	0x00ff


	//----- nvinfo : EIATTR_MERCURY_ISA_VERSION
	.align		4
        /*0070*/ 	.byte	0x03, 0x5f
        /*0072*/ 	.short	0x0101


	//----- nvinfo : EIATTR_VRC_CTA_INIT_COUNT
	.align		4
        /*0074*/ 	.byte	0x02, 0x4a
	.zero		1
	.zero		1


	//----- nvinfo : EIATTR_EXIT_INSTR_OFFSETS
	.align		4
        /*0078*/ 	.byte	0x04, 0x1c
        /*007a*/ 	.short	(.L_107 - .L_106)


	//   ....[0]....
.L_106:
        /*007c*/ 	.word	0x00000890


	//----- nvinfo : EIATTR_CBANK_PARAM_SIZE
	.align		4
.L_107:
        /*0080*/ 	.byte	0x03, 0x19
        /*0082*/ 	.short	0x0024


	//----- nvinfo : EIATTR_PARAM_CBANK
	.align		4
        /*0084*/ 	.byte	0x04, 0x0a
        /*0086*/ 	.short	(.L_109 - .L_108)
	.align		4
.L_108:
        /*0088*/ 	.word	index@(.nv.constant0.matrixMulv21)
        /*008c*/ 	.short	0x0380
        /*008e*/ 	.short	0x0024


	//----- nvinfo : EIATTR_SW_WAR
	.align		4
.L_109:
        /*0090*/ 	.byte	0x04, 0x36
        /*0092*/ 	.short	(.L_111 - .L_110)
.L_110:
        /*0094*/ 	.word	0x00000008
.L_111:


//--------------------- .nv.info.matrixMulv2      --------------------------
	.section	.nv.info.matrixMulv2,"",@"SHT_CUDA_INFO"
	.sectionflags	@""
	.align	4


	//----- nvinfo : EIATTR_CUDA_API_VERSION
	.align		4
        /*0000*/ 	.byte	0x04, 0x37
        /*0002*/ 	.short	(.L_113 - .L_112)
.L_112:
        /*0004*/ 	.word	0x00000082


	//----- nvinfo : EIATTR_KPARAM_INFO
	.align		4
.L_113:
        /*0008*/ 	.byte	0x04, 0x17
        /*000a*/ 	.short	(.L_115 - .L_114)
.L_114:
        /*000c*/ 	.word	0x00000000
        /*0010*/ 	.short	0x0005
        /*0012*/ 	.short	0x0020
        /*0014*/ 	.byte	0x00, 0xf0, 0x11, 0x00


	//----- nvinfo : EIATTR_KPARAM_INFO
	.align		4
.L_115:
        /*0018*/ 	.byte	0x04, 0x17
        /*001a*/ 	.short	(.L_117 - .L_116)
.L_116:
        /*001c*/ 	.word	0x00000000
        /*0020*/ 	.short	0x0004
        /*0022*/ 	.short	0x001c
        /*0024*/ 	.byte	0x00, 0xf0, 0x11, 0x00


	//----- nvinfo : EIATTR_KPARAM_INFO
	.align		4
.L_117:
        /*0028*/ 	.byte	0x04, 0x17
        /*002a*/ 	.short	(.L_119 - .L_118)
.L_118:
        /*002c*/ 	.word	0x00000000
        /*0030*/ 	.short	0x0003
        /*0032*/ 	.short	0x0018
        /*0034*/ 	.byte	0x00, 0xf0, 0x11, 0x00


	//----- nvinfo : EIATTR_KPARAM_INFO
	.align		4
.L_119:
        /*0038*/ 	.byte	0x04, 0x17
        /*003a*/ 	.short	(.L_121 - .L_120)
.L_120:
        /*003c*/ 	.word	0x00000000
        /*0040*/ 	.short	0x0002
        /*0042*/ 	.short	0x0010
        /*0044*/ 	.byte	0x00, 0xf5, 0x21, 0x00


	//----- nvinfo : EIATTR_KPARAM_INFO
	.align		4
.L_121:
        /*0048*/ 	.byte	0x04, 0x17
        /*004a*/ 	.short	(.L_123 - .L_122)
.L_122:
        /*004c*/ 	.word	0x00000000
        /*0050*/ 	.short	0x0001
        /*0052*/ 	.short	0x0008
        /*0054*/ 	.byte	0x00, 0xf5, 0x21, 0x00


	//----- nvinfo : EIATTR_KPARAM_INFO
	.align		4
.L_123:
        /*0058*/ 	.byte	0x04, 0x17
        /*005a*/ 	.short	(.L_125 - .L_124)
.L_124:
        /*005c*/ 	.word	0x00000000
        /*0060*/ 	.short	0x0000
        /*0062*/ 	.short	0x0000
        /*0064*/ 	.byte	0x00, 0xf5, 0x21, 0x00


	//----- nvinfo : EIATTR_SPARSE_MMA_MASK
	.align		4
.L_125:
        /*0068*/ 	.byte	0x03, 0x50
        /*006a*/ 	.short	0x0000


	//----- nvinfo : EIATTR_MAXREG_COUNT
	.align		4
        /*006c*/ 	.byte	0x03, 0x1b
        /*006e*/ 	.short	0x00ff


	//----- nvinfo : EIATTR_MERCURY_ISA_VERSION
	.align		4
        /*0070*/ 	.byte	0x03, 0x5f
        /*0072*/ 	.short	0x0101


	//----- nvinfo : EIATTR_VRC_CTA_INIT_COUNT
	.align		4
        /*0074*/ 	.byte	0x02, 0x4a
	.zero		1
	.zero		1


	//----- nvinfo : EIATTR_EXIT_INSTR_OFFSETS
	.align		4
        /*0078*/ 	.byte	0x04, 0x1c
        /*007a*/ 	.short	(.L_127 - .L_126)


	//   ....[0]....
.L_126:
        /*007c*/ 	.word	0x000001a0


	//   ....[1]....
        /*0080*/ 	.word	0x00000870


	//   ....[2]....
        /*0084*/ 	.word	0x00001130


	//----- nvinfo : EIATTR_CRS_STACK_SIZE
	.align		4
.L_127:
        /*0088*/ 	.byte	0x04, 0x1e
        /*008a*/ 	.short	(.L_129 - .L_128)
.L_128:
        /*008c*/ 	.word	0x00000000


	//----- nvinfo : EIATTR_CBANK_PARAM_SIZE
	.align		4
.L_129:
        /*0090*/ 	.byte	0x03, 0x19
        /*0092*/ 	.short	0x0024


	//----- nvinfo : EIATTR_PARAM_CBANK
	.align		4
        /*0094*/ 	.byte	0x04, 0x0a
        /*0096*/ 	.short	(.L_131 - .L_130)
	.align		4
.L_130:
        /*0098*/ 	.word	index@(.nv.constant0.matrixMulv2)
        /*009c*/ 	.short	0x0380
        /*009e*/ 	.short	0x0024


	//----- nvinfo : EIATTR_SW_WAR
	.align		4
.L_131:
        /*00a0*/ 	.byte	0x04, 0x36
        /*00a2*/ 	.short	(.L_133 - .L_132)
.L_132:
        /*00a4*/ 	.word	0x00000008
.L_133:


//--------------------- .nv.info.matrixMulv12     --------------------------
	.section	.nv.info.matrixMulv12,"",@"SHT_CUDA_INFO"
	.sectionflags	@""
	.align	4


	//----- nvinfo : EIATTR_CUDA_API_VERSION
	.align		4
        /*0000*/ 	.byte	0x04, 0x37
        /*0002*/ 	.short	(.L_135 - .L_134)
.L_134:
        /*0004*/ 	.word	0x00000082


	//----- nvinfo : EIATTR_KPARAM_INFO
	.align		4
.L_135:
        /*0008*/ 	.byte	0x04, 0x17
        /*000a*/ 	.short	(.L_137 - .L_136)
.L_136:
        /*000c*/ 	.word	0x00000000
        /*0010*/ 	.short	0x0005
        /*0012*/ 	.short	0x0020
        /*0014*/ 	.byte	0x00, 0xf0, 0x11, 0x00


	//----- nvinfo : EIATTR_KPARAM_INFO
	.align		4
.L_137:
        /*0018*/ 	.byte	0x04, 0x17
        /*001a*/ 	.short	(.L_139 - .L_138)
.L_138:
        /*001c*/ 	.word	0x00000000
        /*0020*/ 	.short	0x0004
        /*0022*/ 	.short	0x001c
        /*0024*/ 	.byte	0x00, 0xf0, 0x11, 0x00


	//----- nvinfo : EIATTR_KPARAM_INFO
	.align		4
.L_139:
        /*0028*/ 	.byte	0x04, 0x17
        /*002a*/ 	.short	(.L_141 - .L_140)
.L_140:
        /*002c*/ 	.word	0x00000000
        /*0030*/ 	.short	0x0003
        /*0032*/ 	.short	0x0018
        /*0034*/ 	.byte	0x00, 0xf0, 0x11, 0x00


	//----- nvinfo : EIATTR_KPARAM_INFO
	.align		4
.L_141:
        /*0038*/ 	.byte	0x04, 0x17
        /*003a*/ 	.short	(.L_143 - .L_142)
.L_142:
        /*003c*/ 	.word	0x00000000
        /*0040*/ 	.short	0x0002
        /*0042*/ 	.short	0x0010
        /*0044*/ 	.byte	0x00, 0xf5, 0x21, 0x00


	//----- nvinfo : EIATTR_KPARAM_INFO
	.align		4
.L_143:
        /*0048*/ 	.byte	0x04, 0x17
        /*004a*/ 	.short	(.L_145 - .L_144)
.L_144:
        /*004c*/ 	.word	0x00000000
        /*0050*/ 	.short	0x0001
        /*0052*/ 	.short	0x0008
        /*0054*/ 	.byte	0x00, 0xf5, 0x21, 0x00


	//----- nvinfo : EIATTR_KPARAM_INFO
	.align		4
.L_145:
        /*0058*/ 	.byte	0x04, 0x17
        /*005a*/ 	.short	(.L_147 - .L_146)
.L_146:
        /*005c*/ 	.word	0x00000000
        /*0060*/ 	.short	0x0000
        /*0062*/ 	.short	0x0000
        /*0064*/ 	.byte	0x00, 0xf5, 0x21, 0x00


	//----- nvinfo : EIATTR_SPARSE_MMA_MASK
	.align		4
.L_147:
        /*0068*/ 	.byte	0x03, 0x50
        /*006a*/ 	.short	0x0000


	//----- nvinfo : EIATTR_MAXREG_COUNT
	.align		4
        /*006c*/ 	.byte	0x03, 0x1b
        /*006e*/ 	.short	0x00ff


	//----- nvinfo : EIATTR_MERCURY_ISA_VERSION
	.align		4
        /*0070*/ 	.byte	0x03, 0x5f
        /*0072*/ 	.short	0x0101


	//----- nvinfo : EIATTR_VRC_CTA_INIT_COUNT
	.align		4
        /*0074*/ 	.byte	0x02, 0x4a
	.zero		1
	.zero		1


	//----- nvinfo : EIATTR_EXIT_INSTR_OFFSETS
	.align		4
        /*0078*/ 	.byte	0x04, 0x1c
        /*007a*/ 	.short	(.L_149 - .L_148)


	//   ....[0]....
.L_148:
        /*007c*/ 	.word	0x000002b0


	//   ....[1]....
        /*0080*/ 	.word	0x000004c0


	//   ....[2]....
        /*0084*/ 	.word	0x00000e60


	//----- nvinfo : EIATTR_CRS_STACK_SIZE
	.align		4
.L_149:
        /*0088*/ 	.byte	0x04, 0x1e
        /*008a*/ 	.short	(.L_151 - .L_150)
.L_150:
        /*008c*/ 	.word	0x00000000


	//----- nvinfo : EIATTR_CBANK_PARAM_SIZE
	.align		4
.L_151:
        /*0090*/ 	.byte	0x03, 0x19
        /*0092*/ 	.short	0x0024


	//----- nvinfo : EIATTR_PARAM_CBANK
	.align		4
        /*0094*/ 	.byte	0x04, 0x0a
        /*0096*/ 	.short	(.L_153 - .L_152)
	.align		4
.L_152:
        /*0098*/ 	.word	index@(.nv.constant0.matrixMulv12)
        /*009c*/ 	.short	0x0380
        /*009e*/ 	.short	0x0024


	//----- nvinfo : EIATTR_SW_WAR
	.align		4
.L_153:
        /*00a0*/ 	.byte	0x04, 0x36
        /*00a2*/ 	.short	(.L_155 - .L_154)
.L_154:
        /*00a4*/ 	.word	0x00000008
.L_155:


//--------------------- .nv.info.matrixMulv11     --------------------------
	.section	.nv.info.matrixMulv11,"",@"SHT_CUDA_INFO"
	.sectionflags	@""
	.align	4


	//----- nvinfo : EIATTR_CUDA_API_VERSION
	.align		4
        /*0000*/ 	.byte	0x04, 0x37
        /*0002*/ 	.short	(.L_157 - .L_156)
.L_156:
        /*0004*/ 	.word	0x00000082


	//----- nvinfo : EIATTR_KPARAM_INFO
	.align		4
.L_157:
        /*0008*/ 	.byte	0x04, 0x17
        /*000a*/ 	.short	(.L_159 - .L_158)
.L_158:
        /*000c*/ 	.word	0x00000000
        /*0010*/ 	.short	0x0005
        /*0012*/ 	.short	0x0020
        /*0014*/ 	.byte	0x00, 0xf0, 0x11, 0x00


	//----- nvinfo : EIATTR_KPARAM_INFO
	.align		4
.L_159:
        /*0018*/ 	.byte	0x04, 0x17
        /*001a*/ 	.short	(.L_161 - .L_160)
.L_160:
        /*001c*/ 	.word	0x00000000
        /*0020*/ 	.short	0x0004
        /*0022*/ 	.short	0x001c
        /*0024*/ 	.byte	0x00, 0xf0, 0x11, 0x00


	//----- nvinfo : EIATTR_KPARAM_INFO
	.align		4
.L_161:
        /*0028*/ 	.byte	0x04, 0x17
        /*002a*/ 	.short	(.L_163 - .L_162)
.L_162:
        /*002c*/ 	.word	0x00000000
        /*0030*/ 	.short	0x0003
        /*0032*/ 	.short	0x0018
        /*0034*/ 	.byte	0x00, 0xf0, 0x11, 0x00


	//----- nvinfo : EIATTR_KPARAM_INFO
	.align		4
.L_163:
        /*0038*/ 	.byte	0x04, 0x17
        /*003a*/ 	.short	(.L_165 - .L_164)
.L_164:
        /*003c*/ 	.word	0x00000000
        /*0040*/ 	.short	0x0002
        /*0042*/ 	.short	0x0010
        /*0044*/ 	.byte	0x00, 0xf5, 0x21, 0x00


	//----- nvinfo : EIATTR_KPARAM_INFO
	.align		4
.L_165:
        /*0048*/ 	.byte	0x04, 0x17
        /*004a*/ 	.short	(.L_167 - .L_166)
.L_166:
        /*004c*/ 	.word	0x00000000
        /*0050*/ 	.short	0x0001
        /*0052*/ 	.short	0x0008
        /*0054*/ 	.byte	0x00, 0xf5, 0x21, 0x00


	//----- nvinfo : EIATTR_KPARAM_INFO
	.align		4
.L_167:
        /*0058*/ 	.byte	0x04, 0x17
        /*005a*/ 	.short	(.L_169 - .L_168)
.L_168:
        /*005c*/ 	.word	0x00000000
        /*0060*/ 	.short	0x0000
        /*0062*/ 	.short	0x0000
        /*0064*/ 	.byte	0x00, 0xf5, 0x21, 0x00


	//----- nvinfo : EIATTR_SPARSE_MMA_MASK
	.align		4
.L_169:
        /*0068*/ 	.byte	0x03, 0x50
        /*006a*/ 	.short	0x0000


	//----- nvinfo : EIATTR_MAXREG_COUNT
	.align		4
        /*006c*/ 	.byte	0x03, 0x1b
        /*006e*/ 	.short	0x00ff


	//----- nvinfo : EIATTR_MERCURY_ISA_VERSION
	.align		4
        /*0070*/ 	.byte	0x03, 0x5f
        /*0072*/ 	.short	0x0101


	//----- nvinfo : EIATTR_VRC_CTA_INIT_COUNT
	.align		4
        /*0074*/ 	.byte	0x02, 0x4a
	.zero		1
	.zero		1


	//----- nvinfo : EIATTR_EXIT_INSTR_OFFSETS
	.align		4
        /*0078*/ 	.byte	0x04, 0x1c
        /*007a*/ 	.short	(.L_171 - .L_170)


	//   ....[0]....
.L_170:
        /*007c*/ 	.word	0x00000950


	//----- nvinfo : EIATTR_CBANK_PARAM_SIZE
	.align		4
.L_171:
        /*0080*/ 	.byte	0x03, 0x19
        /*0082*/ 	.short	0x0024


	//----- nvinfo : EIATTR_PARAM_CBANK
	.align		4
        /*0084*/ 	.byte	0x04, 0x0a
        /*0086*/ 	.short	(.L_173 - .L_172)
	.align		4
.L_172:
        /*0088*/ 	.word	index@(.nv.constant0.matrixMulv11)
        /*008c*/ 	.short	0x0380
        /*008e*/ 	.short	0x0024


	//----- nvinfo : EIATTR_SW_WAR
	.align		4
.L_173:
        /*0090*/ 	.byte	0x04, 0x36
        /*0092*/ 	.short	(.L_175 - .L_174)
.L_174:
        /*0094*/ 	.word	0x00000008
.L_175:


//--------------------- .nv.info.matrixMulv1      --------------------------
	.section	.nv.info.matrixMulv1,"",@"SHT_CUDA_INFO"
	.sectionflags	@""
	.align	4


	//----- nvinfo : EIATTR_CUDA_API_VERSION
	.align		4
        /*0000*/ 	.byte	0x04, 0x37
        /*0002*/ 	.short	(.L_177 - .L_176)
.L_176:
        /*0004*/ 	.word	0x00000082


	//----- nvinfo : EIATTR_KPARAM_INFO
	.align		4
.L_177:
        /*0008*/ 	.byte	0x04, 0x17
        /*000a*/ 	.short	(.L_179 - .L_178)
.L_178:
        /*000c*/ 	.word	0x00000000
        /*0010*/ 	.short	0x0005
        /*0012*/ 	.short	0x0020
        /*0014*/ 	.byte	0x00, 0xf0, 0x11, 0x00


	//----- nvinfo : EIATTR_KPARAM_INFO
	.align		4
.L_179:
        /*0018*/ 	.byte	0x04, 0x17
        /*001a*/ 	.short	(.L_181 - .L_180)
.L_180:
        /*001c*/ 	.word	0x00000000
        /*0020*/ 	.short	0x0004
        /*0022*/ 	.short	0x001c
        /*0024*/ 	.byte	0x00, 0xf0, 0x11, 0x00


	//----- nvinfo : EIATTR_KPARAM_INFO
	.align		4
.L_181:
        /*0028*/ 	.byte	0x04, 0x17
        /*002a*/ 	.short	(.L_183 - .L_182)
.L_182:
        /*002c*/ 	.word	0x00000000
        /*0030*/ 	.short	0x0003
        /*0032*/ 	.short	0x0018
        /*0034*/ 	.byte	0x00, 0xf0, 0x11, 0x00


	//----- nvinfo : EIATTR_KPARAM_INFO
	.align		4
.L_183:
        /*0038*/ 	.byte	0x04, 0x17
        /*003a*/ 	.short	(.L_185 - .L_184)
.L_184:
        /*003c*/ 	.word	0x00000000
        /*0040*/ 	.short	0x0002
        /*0042*/ 	.short	0x0010
        /*0044*/ 	.byte	0x00, 0xf5, 0x21, 0x00


	//----- nvinfo : EIATTR_KPARAM_INFO
	.align		4
.L_185:
        /*0048*/ 	.byte	0x04, 0x17
        /*004a*/ 	.short	(.L_187 - .L_186)
.L_186:
        /*004c*/ 	.word	0x00000000
        /*0050*/ 	.short	0x0001
        /*0052*/ 	.short	0x0008
        /*0054*/ 	.byte	0x00, 0xf5, 0x21, 0x00


	//----- nvinfo : EIATTR_KPARAM_INFO
	.align		4
.L_187:
        /*0058*/ 	.byte	0x04, 0x17
        /*005a*/ 	.short	(.L_189 - .L_188)
.L_188:
        /*005c*/ 	.word	0x00000000
        /*0060*/ 	.short	0x0000
        /*0062*/ 	.short	0x0000
        /*0064*/ 	.byte	0x00, 0xf5, 0x21, 0x00


	//----- nvinfo : EIATTR_SPARSE_MMA_MASK
	.align		4
.L_189:
        /*0068*/ 	.byte	0x03, 0x50
        /*006a*/ 	.short	0x0000


	//----- nvinfo : EIATTR_MAXREG_COUNT
	.align		4
        /*006c*/ 	.byte	0x03, 0x1b
        /*006e*/ 	.short	0x00ff


	//----- nvinfo : EIATTR_MERCURY_ISA_VERSION
	.align		4
        /*0070*/ 	.byte	0x03, 0x5f
        /*0072*/ 	.short	0x0101


	//----- nvinfo : EIATTR_VRC_CTA_INIT_COUNT
	.align		4
        /*0074*/ 	.byte	0x02, 0x4a
	.zero		1
	.zero		1


	//----- nvinfo : EIATTR_EXIT_INSTR_OFFSETS
	.align		4
        /*0078*/ 	.byte	0x04, 0x1c
        /*007a*/ 	.short	(.L_191 - .L_190)


	//   ....[0]....
.L_190:
        /*007c*/ 	.word	0x00000920


	//----- nvinfo : EIATTR_CBANK_PARAM_SIZE
	.align		4
.L_191:
        /*0080*/ 	.byte	0x03, 0x19
        /*0082*/ 	.short	0x0024


	//----- nvinfo : EIATTR_PARAM_CBANK
	.align		4
        /*0084*/ 	.byte	0x04, 0x0a
        /*0086*/ 	.short	(.L_193 - .L_192)
	.align		4
.L_192:
        /*0088*/ 	.word	index@(.nv.constant0.matrixMulv1)
        /*008c*/ 	.short	0x0380
        /*008e*/ 	.short	0x0024


	//----- nvinfo : EIATTR_SW_WAR
	.align		4
.L_193:
        /*0090*/ 	.byte	0x04, 0x36
        /*0092*/ 	.short	(.L_195 - .L_194)
.L_194:
        /*0094*/ 	.word	0x00000008
.L_195:


//--------------------- .nv.info.row_col_kernel   --------------------------
	.section	.nv.info.row_col_kernel,"",@"SHT_CUDA_INFO"
	.sectionflags	@""
	.align	4


	//----- nvinfo : EIATTR_CUDA_API_VERSION
	.align		4
        /*0000*/ 	.byte	0x04, 0x37
        /*0002*/ 	.short	(.L_197 - .L_196)
.L_196:
        /*0004*/ 	.word	0x00000082


	//----- nvinfo : EIATTR_KPARAM_INFO
	.align		4
.L_197:
        /*0008*/ 	.byte	0x04, 0x17
        /*000a*/ 	.short	(.L_199 - .L_198)
.L_198:
        /*000c*/ 	.word	0x00000000
        /*0010*/ 	.short	0x0005
        /*0012*/ 	.short	0x0020
        /*0014*/ 	.byte	0x00, 0xf0, 0x11, 0x00


	//----- nvinfo : EIATTR_KPARAM_INFO
	.align		4
.L_199:
        /*0018*/ 	.byte	0x04, 0x17
        /*001a*/ 	.short	(.L_201 - .L_200)
.L_200:
        /*001c*/ 	.word	0x00000000
        /*0020*/ 	.short	0x0004
        /*0022*/ 	.short	0x001c
        /*0024*/ 	.byte	0x00, 0xf0, 0x11, 0x00


	//----- nvinfo : EIATTR_KPARAM_INFO
	.align		4
.L_201:
        /*0028*/ 	.byte	0x04, 0x17
        /*002a*/ 	.short	(.L_203 - .L_202)
.L_202:
        /*002c*/ 	.word	0x00000000
        /*0030*/ 	.short	0x0003
        /*0032*/ 	.short	0x0018
        /*0034*/ 	.byte	0x00, 0xf0, 0x11, 0x00


	//----- nvinfo : EIATTR_KPARAM_INFO
	.align		4
.L_203:
        /*0038*/ 	.byte	0x04, 0x17
        /*003a*/ 	.short	(.L_205 - .L_204)
.L_204:
        /*003c*/ 	.word	0x00000000
        /*0040*/ 	.short	0x0002
        /*0042*/ 	.short	0x0010
        /*0044*/ 	.byte	0x00, 0xf5, 0x21, 0x00


	//----- nvinfo : EIATTR_KPARAM_INFO
	.align		4
.L_205:
        /*0048*/ 	.byte	0x04, 0x17
        /*004a*/ 	.short	(.L_207 - .L_206)
.L_206:
        /*004c*/ 	.word	0x00000000
        /*0050*/ 	.short	0x0001
        /*0052*/ 	.short	0x0008
        /*0054*/ 	.byte	0x00, 0xf5, 0x21, 0x00


	//----- nvinfo : EIATTR_KPARAM_INFO
	.align		4
.L_207:
        /*0058*/ 	.byte	0x04, 0x17
        /*005a*/ 	.short	(.L_209 - .L_208)
.L_208:
        /*005c*/ 	.word	0x00000000
        /*0060*/ 	.short	0x0000
        /*0062*/ 	.short	0x0000
        /*0064*/ 	.byte	0x00, 0xf5, 0x21, 0x00


	//----- nvinfo : EIATTR_SPARSE_MMA_MASK
	.align		4
.L_209:
        /*0068*/ 	.byte	0x03, 0x50
        /*006a*/ 	.short	0x0000


	//----- nvinfo : EIATTR_MAXREG_COUNT
	.align		4
        /*006c*/ 	.byte	0x03, 0x1b
        /*006e*/ 	.short	0x00ff


	//----- nvinfo : EIATTR_EXTERNS
	.align		4
        /*0070*/ 	.byte	0x04, 0x0f
        /*0072*/ 	.short	(.L_211 - .L_210)


	//   ....[0]....
	.align		4
.L_210:
        /*0074*/ 	.word	index@(vprintf)


	//----- nvinfo : EIATTR_MERCURY_ISA_VERSION
	.align		4
.L_211:
        /*0078*/ 	.byte	0x03, 0x5f
        /*007a*/ 	.short	0x0101


	//----- nvinfo : EIATTR_VRC_CTA_INIT_COUNT
	.align		4
        /*007c*/ 	.byte	0x02, 0x4a
	.zero		1
	.zero		1


	//----- nvinfo : EIATTR_SYSCALL_OFFSETS
	.align		4
        /*0080*/ 	.byte	0x04, 0x46
        /*0082*/ 	.short	(.L_213 - .L_212)


	//   ....[0]....
.L_212:
        /*0084*/ 	.word	0x00000150


	//   ....[1]....
        /*0088*/ 	.word	0x00000380


	//   ....[2]....
        /*008c*/ 	.word	0x00000490


	//   ....[3]....
        /*0090*/ 	.word	0x00000590


	//   ....[4]....
        /*0094*/ 	.word	0x00000690


	//   ....[5]....
        /*0098*/ 	.word	0x00000790


	//   ....[6]....
        /*009c*/ 	.word	0x00000890


	//   ....[7]....
        /*00a0*/ 	.word	0x00000990


	//   ....[8]....
        /*00a4*/ 	.word	0x00000a90


	//   ....[9]....
        /*00a8*/ 	.word	0x00000b90


	//   ....[10]....
        /*00ac*/ 	.word	0x00000c90


	//   ....[11]....
        /*00b0*/ 	.word	0x00000d90


	//   ....[12]....
        /*00b4*/ 	.word	0x00000e90


	//   ....[13]....
        /*00b8*/ 	.word	0x00000f90


	//   ....[14]....
        /*00bc*/ 	.word	0x00001090


	//   ....[15]....
        /*00c0*/ 	.word	0x00001190


	//   ....[16]....
        /*00c4*/ 	.word	0x00001290


	//   ....[17]....
        /*00c8*/ 	.word	0x000014d0


	//   ....[18]....
        /*00cc*/ 	.word	0x00001630


	//   ....[19]....
        /*00d0*/ 	.word	0x00001730


	//   ....[20]....
        /*00d4*/ 	.word	0x00001830


	//   ....[21]....
        /*00d8*/ 	.word	0x00001930


	//   ....[22]....
        /*00dc*/ 	.word	0x00001a30


	//   ....[23]....
        /*00e0*/ 	.word	0x00001b30


	//   ....[24]....
        /*00e4*/ 	.word	0x00001c30


	//   ....[25]....
        /*00e8*/ 	.word	0x00001dd0


	//   ....[26]....
        /*00ec*/ 	.word	0x00001f30


	//   ....[27]....
        /*00f0*/ 	.word	0x00002030


	//   ....[28]....
        /*00f4*/ 	.word	0x00002130


	//   ....[29]....
        /*00f8*/ 	.word	0x000022a0


	//   ....[30]....
        /*00fc*/ 	.word	0x00002440


	//   ....[31]....
        /*0100*/ 	.word	0x00002550


	//----- nvinfo : EIATTR_EXIT_INSTR_OFFSETS
	.align		4
.L_213:
        /*0104*/ 	.byte	0x04, 0x1c
        /*0106*/ 	.short	(.L_215 - .L_214)


	//   ....[0]....
.L_214:
        /*0108*/ 	.word	0x00000080


	//   ....[1]....
        /*010c*/ 	.word	0x000001a0


	//   ....[2]....
        /*0110*/ 	.word	0x000025a0


	//----- nvinfo : EIATTR_CRS_STACK_SIZE
	.align		4
.L_215:
        /*0114*/ 	.byte	0x04, 0x1e
        /*0116*/ 	.short	(.L_217 - .L_216)
.L_216:
        /*0118*/ 	.word	0x00000000


	//----- nvinfo : EIATTR_CBANK_PARAM_SIZE
	.align		4
.L_217:
        /*011c*/ 	.byte	0x03, 0x19
        /*011e*/ 	.short	0x0024


	//----- nvinfo : EIATTR_PARAM_CBANK
	.align		4
        /*0120*/ 	.byte	0x04, 0x0a
        /*0122*/ 	.short	(.L_219 - .L_218)
	.align		4
.L_218:
        /*0124*/ 	.word	index@(.nv.constant0.row_col_kernel)
        /*0128*/ 	.short	0x0380
        /*012a*/ 	.short	0x0024


	//----- nvinfo : EIATTR_SW_WAR
	.align		4
.L_219:
        /*012c*/ 	.byte	0x04, 0x36
        /*012e*/ 	.short	(.L_221 - .L_220)
.L_220:
        /*0130*/ 	.word	0x00000008
.L_221:


//--------------------- .nv.callgraph             --------------------------
	.section	.nv.callgraph,"",@"SHT_CUDA_CALLGRAPH"
	.align	4
	.sectionentsize	8
	.align		4
        /*0000*/ 	.word	0x00000000
	.align		4
        /*0004*/ 	.word	0xffffffff
	.align		4
        /*0008*/ 	.word	index@(row_col_kernel)
	.align		4
        /*000c*/ 	.word	index@(vprintf)
	.align		4
        /*0010*/ 	.word	0x00000000
	.align		4
        /*0014*/ 	.word	0xfffffffe
	.align		4
        /*0018*/ 	.word	0x00000000
	.align		4
        /*001c*/ 	.word	0xfffffffd
	.align		4
        /*0020*/ 	.word	0x00000000
	.align		4
        /*0024*/ 	.word	0xfffffffc


//--------------------- .nv.constant4             --------------------------
	.section	.nv.constant4,"a",@progbits
	.align	8
	.align		8
.nv.constant4:
        /*0000*/ 	.dword	$str
	.align		8
        /*0008*/ 	.dword	$str$1
	.align		8
        /*0010*/ 	.dword	vprintf


//--------------------- .text.matrixMulv3         --------------------------
	.section	.text.matrixMulv3,"ax",@progbits
	.align	128
        .global         matrixMulv3
        .type           matrixMulv3,@function
        .size           matrixMulv3,(.L_x_105 - matrixMulv3)
        .other          matrixMulv3,@"STO_CUDA_ENTRY STV_DEFAULT"
matrixMulv3:
.text.matrixMulv3:
[----:B------:R-:W-:Y:S01]  /*0000*/  LDC R1, c[0x0][0x37c] ;  /* 0x0000df00ff017b82 */ /* 0x000fe20000000800 */
[----:B------:R-:W0:Y:S01]  /*0010*/  LDCU UR15, c[0x0][0x3a0] ;  /* 0x00007400ff0f77ac */ /* 0x000e220008000800 */
[----:B------:R-:W1:Y:S06]  /*0020*/  S2R R0, SR_TID.X ;  /* 0x0000000000007919 */ /* 0x000e6c0000002100 */
[----:B------:R-:W2:Y:S01]  /*0030*/  S2UR UR13, SR_CTAID.X ;  /* 0x00000000000d79c3 */ /* 0x000ea20000002500 */
[----:B------:R-:W3:Y:S01]  /*0040*/  LDCU.64 UR8, c[0x0][0x358] ;  /* 0x00006b00ff0877ac */ /* 0x000ee20008000a00 */
[----:B0-----:R-:W-:-:S09]  /*0050*/  UISETP.GE.AND UP0, UPT, UR15, 0x1, UPT ;  /* 0x000000010f00788c */ /* 0x001fd2000bf06270 */
[----:B---3--:R-:W-:Y:S05]  /*0060*/  BRA.U !UP0, `(.L_x_0) ;  /* 0x0000000508d47547 */ /* 0x008fea000b800000 */
[----:B------:R-:W-:Y:S01]  /*0070*/  UISETP.GE.U32.AND UP2, UPT, UR15, 0x10, UPT ;  /* 0x000000100f00788c */ /* 0x000fe2000bf46070 */
[----:B------:R-:W-:Y:S01]  /*0080*/  HFMA2 R2, -RZ, RZ, 0, 0 ;  /* 0x00000000ff027431 */ /* 0x000fe200000001ff */
[----:B------:R-:W-:Y:S02]  /*0090*/  ULOP3.LUT UR11, UR15, 0xf, URZ, 0xc0, !UPT ;  /* 0x0000000f0f0b7892 */ /* 0x000fe4000f8ec0ff */
[----:B--2---:R-:W-:Y:S02]  /*00a0*/  UIMAD UR10, UR13, UR15, URZ ;  /* 0x0000000f0d0a72a4 */ /* 0x004fe4000f8e02ff */
[----:B------:R-:W-:-:S03]  /*00b0*/  UISETP.NE.AND UP1, UPT, UR11, URZ, UPT ;  /* 0x000000ff0b00728c */ /* 0x000fc6000bf25270 */
[----:B------:R-:W-:Y:S08]  /*00c0*/  BRA.U !UP2, `(.L_x_1) ;  /* 0x000000010aa47547 */ /* 0x000ff0000b800000 */
[----:B------:R-:W0:Y:S01]  /*00d0*/  LDCU.64 UR4, c[0x0][0x380] ;  /* 0x00007000ff0477ac */ /* 0x000e220008000a00 */
[----:B------:R-:W2:Y:S01]  /*00e0*/  S2UR UR7, SR_CgaCtaId ;  /* 0x00000000000779c3 */ /* 0x000ea20000008800 */
[----:B------:R-:W-:Y:S01]  /*00f0*/  ULOP3.LUT UR12, UR15, 0x7ffffff0, URZ, 0xc0, !UPT ;  /* 0x7ffffff00f0c7892 */ /* 0x000fe2000f8ec0ff */
[----:B------:R-:W-:-:S05]  /*0100*/  UMOV UR6, 0x400 ;  /* 0x0000040000067882 */ /* 0x000fca0000000000 */
[----:B------:R-:W-:Y:S01]  /*0110*/  MOV R2, UR12 ;  /* 0x0000000c00027c02 */ /* 0x000fe20008000f00 */
[----:B0-----:R-:W-:-:S04]  /*0120*/  UIMAD.WIDE.U32 UR4, UR10, 0x4, UR4 ;  /* 0x000000040a0478a5 */ /* 0x001fc8000f8e0004 */
[----:B------:R-:W-:Y:S02]  /*0130*/  UIADD3 UR14, UP2, UPT, UR4, 0x20, URZ ;  /* 0x00000020040e7890 */ /* 0x000fe4000ff5e0ff */
[----:B--2---:R-:W-:Y:S02]  /*0140*/  ULEA UR6, UR7, UR6, 0x18 ;  /* 0x0000000607067291 */ /* 0x004fe4000f8ec0ff */
[----:B------:R-:W-:Y:S02]  /*0150*/  UIADD3.X UR4, UPT, UPT, URZ, UR5, URZ, UP2, !UPT ;  /* 0x00000005ff047290 */ /* 0x000fe400097fe4ff */
[----:B------:R-:W-:Y:S01]  /*0160*/  MOV R3, UR14 ;  /* 0x0000000e00037c02 */ /* 0x000fe20008000f00 */
[----:B------:R-:W-:Y:S02]  /*0170*/  UIADD3 UR7, UPT, UPT, -UR12, URZ, URZ ;  /* 0x000000ff0c077290 */ /* 0x000fe4000fffe1ff */
[----:B------:R-:W-:Y:S01]  /*0180*/  UIADD3 UR6, UPT, UPT, UR6, 0x20, URZ ;  /* 0x0000002006067890 */ /* 0x000fe2000fffe0ff */
[----:B------:R-:W-:-:S11]  /*0190*/  MOV R22, UR4 ;  /* 0x0000000400167c02 */ /* 0x000fd60008000f00 */
.L_x_2:
[----:B------:R-:W-:Y:S02]  /*01a0*/  MOV R20, R3 ;  /* 0x0000000300147202 */ /* 0x000fe40000000f00 */
[----:B------:R-:W-:-:S05]  /*01b0*/  MOV R21, R22 ;  /* 0x0000001600157202 */ /* 0x000fca0000000f00 */
[----:B0-----:R-:W2:Y:S04]  /*01c0*/  LDG.E R4, desc[UR8][R20.64+-0x20] ;  /* 0xffffe00814047981 */ /* 0x001ea8000c1e1900 */
[----:B------:R-:W2:Y:S04]  /*01d0*/  LDG.E R5, desc[UR8][R20.64+-0x1c] ;  /* 0xffffe40814057981 */ /* 0x000ea8000c1e1900 */
[----:B------:R-:W2:Y:S04]  /*01e0*/  LDG.E R6, desc[UR8][R20.64+-0x18] ;  /* 0xffffe80814067981 */ /* 0x000ea8000c1e1900 */
[----:B------:R-:W2:Y:S04]  /*01f0*/  LDG.E R7, desc[UR8][R20.64+-0x14] ;  /* 0xffffec0814077981 */ /* 0x000ea8000c1e1900 */
[----:B------:R-:W3:Y:S04]  /*0200*/  LDG.E R8, desc[UR8][R20.64+-0x10] ;  /* 0xfffff00814087981 */ /* 0x000ee8000c1e1900 */
[----:B------:R-:W3:Y:S04]  /*0210*/  LDG.E R9, desc[UR8][R20.64+-0xc] ;  /* 0xfffff40814097981 */ /* 0x000ee8000c1e1900 */
[----:B------:R-:W3:Y:S04]  /*0220*/  LDG.E R10, desc[UR8][R20.64+-0x8] ;  /* 0xfffff808140a7981 */ /* 0x000ee8000c1e1900 */
[----:B------:R-:W3:Y:S04]  /*0230*/  LDG.E R11, desc[UR8][R20.64+-0x4] ;  /* 0xfffffc08140b7981 */ /* 0x000ee8000c1e1900 */
[----:B------:R-:W4:Y:S04]  /*0240*/  LDG.E R12, desc[UR8][R20.64] ;  /* 0x00000008140c7981 */ /* 0x000f28000c1e1900 */
[----:B------:R-:W4:Y:S04]  /*0250*/  LDG.E R13, desc[UR8][R20.64+0x4] ;  /* 0x00000408140d7981 */ /* 0x000f28000c1e1900 */
[----:B------:R-:W4:Y:S04]  /*0260*/  LDG.E R14, desc[UR8][R20.64+0x8] ;  /* 0x00000808140e7981 */ /* 0x000f28000c1e1900 */
[----:B------:R-:W4:Y:S04]  /*0270*/  LDG.E R15, desc[UR8][R20.64+0xc] ;  /* 0x00000c08140f7981 */ /* 0x000f28000c1e1900 */
[----:B------:R-:W5:Y:S04]  /*0280*/  LDG.E R16, desc[UR8][R20.64+0x10] ;  /* 0x0000100814107981 */ /* 0x000f68000c1e1900 */
[----:B------:R-:W5:Y:S04]  /*0290*/  LDG.E R17, desc[UR8][R20.64+0x14] ;  /* 0x0000140814117981 */ /* 0x000f68000c1e1900 */
[----:B------:R-:W5:Y:S04]  /*02a0*/  LDG.E R18, desc[UR8][R20.64+0x18] ;  /* 0x0000180814127981 */ /* 0x000f68000c1e1900 */
[----:B------:R-:W5:Y:S01]  /*02b0*/  LDG.E R19, desc[UR8][R20.64+0x1c] ;  /* 0x00001c0814137981 */ /* 0x000f62000c1e1900 */
[----:B------:R-:W-:Y:S01]  /*02c0*/  UIADD3 UR7, UPT, UPT, UR7, 0x10, URZ ;  /* 0x0000001007077890 */ /* 0x000fe2000fffe0ff */
[----:B------:R-:W-:-:S03]  /*02d0*/  IADD3 R3, P0, PT, R20, 0x40, RZ ;  /* 0x0000004014037810 */ /* 0x000fc60007f1e0ff */
[----:B------:R-:W-:Y:S01]  /*02e0*/  UISETP.NE.AND UP2, UPT, UR7, URZ, UPT ;  /* 0x000000ff0700728c */ /* 0x000fe2000bf45270 */
[----:B------:R-:W-:Y:S01]  /*02f0*/  IADD3.X R22, PT, PT, RZ, R21, RZ, P0, !PT ;  /* 0x00000015ff167210 */ /* 0x000fe200007fe4ff */
[----:B--2---:R0:W-:Y:S04]  /*0300*/  STS.128 [UR6+-0x20], R4 ;  /* 0xffffe004ff007988 */ /* 0x0041e80008000c06 */
[----:B---3--:R0:W-:Y:S04]  /*0310*/  STS.128 [UR6+-0x10], R8 ;  /* 0xfffff008ff007988 */ /* 0x0081e80008000c06 */
[----:B----4-:R0:W-:Y:S04]  /*0320*/  STS.128 [UR6], R12 ;  /* 0x0000000cff007988 */ /* 0x0101e80008000c06 */
[----:B-----5:R0:W-:Y:S01]  /*0330*/  STS.128 [UR6+0x10], R16 ;  /* 0x00001010ff007988 */ /* 0x0201e20008000c06 */
[----:B------:R-:W-:Y:S01]  /*0340*/  UIADD3 UR6, UPT, UPT, UR6, 0x40, URZ ;  /* 0x0000004006067890 */ /* 0x000fe2000fffe0ff */
[----:B------:R-:W-:Y:S11]  /*0350*/  BRA.U UP2, `(.L_x_2) ;  /* 0xfffffffd02907547 */ /* 0x000ff6000b83ffff */
.L_x_1:
[----:B------:R-:W-:Y:S05]  /*0360*/  BRA.U !UP1, `(.L_x_0) ;  /* 0x0000000509147547 */ /* 0x000fea000b800000 */
[----:B------:R-:W-:Y:S02]  /*0370*/  UISETP.GE.U32.AND UP1, UPT, UR11, 0x8, UPT ;  /* 0x000000080b00788c */ /* 0x000fe4000bf26070 */
[----:B------:R-:W-:-:S04]  /*0380*/  ULOP3.LUT UR5, UR15, 0x7, URZ, 0xc0, !UPT ;  /* 0x000000070f057892 */ /* 0x000fc8000f8ec0ff */
[----:B------:R-:W-:-:S03]  /*0390*/  UISETP.NE.AND UP2, UPT, UR5, URZ, UPT ;  /* 0x000000ff0500728c */ /* 0x000fc6000bf45270 */
[----:B------:R-:W-:Y:S08]  /*03a0*/  BRA.U !UP1, `(.L_x_3) ;  /* 0x00000001095c7547 */ /* 0x000ff0000b800000 */
[----:B0-----:R-:W0:Y:S01]  /*03b0*/  LDC.64 R14, c[0x0][0x380] ;  /* 0x0000e000ff0e7b82 */ /* 0x001e220000000a00 */
[C---:B------:R-:W-:Y:S02]  /*03c0*/  IADD3 R4, P0, PT, R2.reuse, UR10, RZ ;  /* 0x0000000a02047c10 */ /* 0x040fe4000ff1e0ff */
[----:B------:R-:W-:Y:S02]  /*03d0*/  IADD3 R3, PT, PT, R2, UR10, RZ ;  /* 0x0000000a02037c10 */ /* 0x000fe4000fffe0ff */
[----:B------:R-:W-:-:S03]  /*03e0*/  IADD3.X R5, PT, PT, RZ, RZ, RZ, P0, !PT ;  /* 0x000000ffff057210 */ /* 0x000fc600007fe4ff */
[----:B------:R-:W2:Y:S01]  /*03f0*/  LDC.64 R12, c[0x0][0x380] ;  /* 0x0000e000ff0c7b82 */ /* 0x000ea20000000a00 */
[----:B0-----:R-:W-:-:S04]  /*0400*/  LEA R14, P0, R4, R14, 0x2 ;  /* 0x0000000e040e7211 */ /* 0x001fc800078010ff */
[----:B------:R-:W-:Y:S01]  /*0410*/  LEA.HI.X R15, R4, R15, R5, 0x2, P0 ;  /* 0x0000000f040f7211 */ /* 0x000fe200000f1405 */
[----:B--2---:R-:W-:-:S04]  /*0420*/  IMAD.WIDE.U32 R12, R3, 0x4, R12 ;  /* 0x00000004030c7825 */ /* 0x004fc800078e000c */
[----:B------:R-:W2:Y:S04]  /*0430*/  LDG.E R9, desc[UR8][R14.64+0x4] ;  /* 0x000004080e097981 */ /* 0x000ea8000c1e1900 */
[----:B------:R-:W2:Y:S04]  /*0440*/  LDG.E R8, desc[UR8][R12.64] ;  /* 0x000000080c087981 */ /* 0x000ea8000c1e1900 */
[----:B------:R-:W2:Y:S04]  /*0450*/  LDG.E R10, desc[UR8][R14.64+0x8] ;  /* 0x000008080e0a7981 */ /* 0x000ea8000c1e1900 */
[----:B------:R-:W2:Y:S04]  /*0460*/  LDG.E R11, desc[UR8][R14.64+0xc] ;  /* 0x00000c080e0b7981 */ /* 0x000ea8000c1e1900 */
[----:B------:R-:W3:Y:S04]  /*0470*/  LDG.E R4, desc[UR8][R14.64+0x10] ;  /* 0x000010080e047981 */ /* 0x000ee8000c1e1900 */
[----:B------:R-:W3:Y:S04]  /*0480*/  LDG.E R5, desc[UR8][R14.64+0x14] ;  /* 0x000014080e057981 */ /* 0x000ee8000c1e1900 */
[----:B------:R-:W3:Y:S04]  /*0490*/  LDG.E R6, desc[UR8][R14.64+0x18] ;  /* 0x000018080e067981 */ /* 0x000ee8000c1e1900 */
[----:B------:R-:W3:Y:S01]  /*04a0*/  LDG.E R7, desc[UR8][R14.64+0x1c] ;  /* 0x00001c080e077981 */ /* 0x000ee2000c1e1900 */
[----:B------:R-:W0:Y:S01]  /*04b0*/  S2R R16, SR_CgaCtaId ;  /* 0x0000000000107919 */ /* 0x000e220000008800 */
[----:B------:R-:W-:-:S04]  /*04c0*/  MOV R3, 0x400 ;  /* 0x0000040000037802 */ /* 0x000fc80000000f00 */
[----:B0-----:R-:W-:-:S04]  /*04d0*/  LEA R3, R16, R3, 0x18 ;  /* 0x0000000310037211 */ /* 0x001fc800078ec0ff */
[C---:B------:R-:W-:Y:S02]  /*04e0*/  LEA R3, R2.reuse, R3, 0x2 ;  /* 0x0000000302037211 */ /* 0x040fe400078e10ff */
[----:B------:R-:W-:-:S03]  /*04f0*/  IADD3 R2, PT, PT, R2, 0x8, RZ ;  /* 0x0000000802027810 */ /* 0x000fc60007ffe0ff */
[----:B--2---:R2:W-:Y:S04]  /*0500*/  STS.128 [R3], R8 ;  /* 0x0000000803007388 */ /* 0x0045e80000000c00 */
[----:B---3--:R2:W-:Y:S02]  /*0510*/  STS.128 [R3+0x10], R4 ;  /* 0x0000100403007388 */ /* 0x0085e40000000c00 */
.L_x_3:
[----:B------:R-:W-:Y:S05]  /*0520*/  BRA.U !UP2, `(.L_x_0) ;  /* 0x000000010aa47547 */ /* 0x000fea000b800000 */
[----:B------:R-:W-:Y:S02]  /*0530*/  UISETP.GE.U32.AND UP1, UPT, UR5, 0x4, UPT ;  /* 0x000000040500788c */ /* 0x000fe4000bf26070 */
[----:B------:R-:W-:-:S04]  /*0540*/  ULOP3.LUT UR4, UR15, 0x3, URZ, 0xc0, !UPT ;  /* 0x000000030f047892 */ /* 0x000fc8000f8ec0ff */
[----:B------:R-:W-:-:S03]  /*0550*/  UISETP.NE.AND UP2, UPT, UR4, URZ, UPT ;  /* 0x000000ff0400728c */ /* 0x000fc6000bf45270 */
[----:B------:R-:W-:Y:S08]  /*0560*/  BRA.U !UP1, `(.L_x_4) ;  /* 0x0000000109487547 */ /* 0x000ff0000b800000 */
[----:B0-2---:R-:W0:Y:S01]  /*0570*/  LDC.64 R10, c[0x0][0x380] ;  /* 0x0000e000ff0a7b82 */ /* 0x005e220000000a00 */
        /* <DEDUP_REMOVED lines=10> */
[----:B------:R-:W2:Y:S01]  /*0620*/  LDG.E R7, desc[UR8][R10.64+0xc] ;  /* 0x00000c080a077981 */ /* 0x000ea2000c1e1900 */
[----:B------:R-:W0:Y:S01]  /*0630*/  S2R R12, SR_CgaCtaId ;  /* 0x00000000000c7919 */ /* 0x000e220000008800 */
[----:B------:R-:W-:-:S04]  /*0640*/  MOV R3, 0x400 ;  /* 0x0000040000037802 */ /* 0x000fc80000000f00 */
[----:B0-----:R-:W-:-:S04]  /*0650*/  LEA R3, R12, R3, 0x18 ;  /* 0x000000030c037211 */ /* 0x001fc800078ec0ff */
[C---:B------:R-:W-:Y:S02]  /*0660*/  LEA R3, R2.reuse, R3, 0x2 ;  /* 0x0000000302037211 */ /* 0x040fe400078e10ff */
[----:B------:R-:W-:-:S03]  /*0670*/  IADD3 R2, PT, PT, R2, 0x4, RZ ;  /* 0x0000000402027810 */ /* 0x000fc60007ffe0ff */
[----:B--2---:R3:W-:Y:S04]  /*0680*/  STS.128 [R3], R4 ;  /* 0x0000000403007388 */ /* 0x0047e80000000c00 */
.L_x_4:
[----:B------:R-:W-:Y:S05]  /*0690*/  BRA.U !UP2, `(.L_x_0) ;  /* 0x000000010a487547 */ /* 0x000fea000b800000 */
[----:B0-23--:R-:W0:Y:S01]  /*06a0*/  S2R R7, SR_CgaCtaId ;  /* 0x0000000000077919 */ /* 0x00de220000008800 */
[----:B------:R-:W2:Y:S01]  /*06b0*/  LDC.64 R4, c[0x0][0x380] ;  /* 0x0000e000ff047b82 */ /* 0x000ea20000000a00 */
[----:B------:R-:W-:Y:S01]  /*06c0*/  MOV R6, 0x400 ;  /* 0x0000040000067802 */ /* 0x000fe20000000f00 */
[----:B------:R-:W-:Y:S01]  /*06d0*/  UIADD3 UR4, UPT, UPT, -UR4, URZ, URZ ;  /* 0x000000ff04047290 */ /* 0x000fe2000fffe1ff */
[----:B------:R-:W-:-:S05]  /*06e0*/  IADD3 R3, PT, PT, R2, UR10, RZ ;  /* 0x0000000a02037c10 */ /* 0x000fca000fffe0ff */
[----:B--2---:R-:W-:Y:S01]  /*06f0*/  IMAD.WIDE.U32 R4, R3, 0x4, R4 ;  /* 0x0000000403047825 */ /* 0x004fe200078e0004 */
[----:B0-----:R-:W-:-:S04]  /*0700*/  LEA R7, R7, R6, 0x18 ;  /* 0x0000000607077211 */ /* 0x001fc800078ec0ff */
[----:B------:R-:W-:-:S07]  /*0710*/  LEA R6, R2, R7, 0x2 ;  /* 0x0000000702067211 */ /* 0x000fce00078e10ff */
.L_x_5:
[----:B------:R-:W-:Y:S02]  /*0720*/  MOV R3, R5 ;  /* 0x0000000500037202 */ /* 0x000fe40000000f00 */
[----:B------:R-:W-:-:S05]  /*0730*/  MOV R2, R4 ;  /* 0x0000000400027202 */ /* 0x000fca0000000f00 */
[----:B------:R-:W2:Y:S01]  /*0740*/  LDG.E R3, desc[UR8][R2.64] ;  /* 0x0000000802037981 */ /* 0x000ea2000c1e1900 */
[----:B------:R-:W-:Y:S01]  /*0750*/  UIADD3 UR4, UPT, UPT, UR4, 0x1, URZ ;  /* 0x0000000104047890 */ /* 0x000fe2000fffe0ff */
[----:B------:R-:W-:-:S03]  /*0760*/  IADD3 R4, P0, PT, R4, 0x4, RZ ;  /* 0x0000000404047810 */ /* 0x000fc60007f1e0ff */
[----:B------:R-:W-:Y:S01]  /*0770*/  UISETP.NE.AND UP1, UPT, UR4, URZ, UPT ;  /* 0x000000ff0400728c */ /* 0x000fe2000bf25270 */
[----:B------:R-:W-:Y:S01]  /*0780*/  IADD3.X R5, PT, PT, RZ, R5, RZ, P0, !PT ;  /* 0x00000005ff057210 */ /* 0x000fe200007fe4ff */
[----:B--2---:R0:W-:Y:S02]  /*0790*/  STS [R6], R3 ;  /* 0x0000000306007388 */ /* 0x0041e40000000800 */
[----:B0-----:R-:W-:-:S05]  /*07a0*/  IADD3 R6, PT, PT, R6, 0x4, RZ ;  /* 0x0000000406067810 */ /* 0x001fca0007ffe0ff */
[----:B------:R-:W-:Y:S05]  /*07b0*/  BRA.U UP1, `(.L_x_5) ;  /* 0xfffffffd01d87547 */ /* 0x000fea000b83ffff */
.L_x_0:
[----:B0-----:R-:W1:Y:S08]  /*07c0*/  LDC.64 R18, c[0x0][0x398] ;  /* 0x0000e600ff127b82 */ /* 0x001e700000000a00 */
[----:B------:R-:W-:Y:S01]  /*07d0*/  BAR.SYNC.DEFER_BLOCKING 0x0 ;  /* 0x0000000000007b1d */ /* 0x000fe20000010000 */
[----:B-1----:R-:W-:-:S04]  /*07e0*/  ISETP.GE.AND P0, PT, R0, R19, PT ;  /* 0x000000130000720c */ /* 0x002fc80003f06270 */
[----:B--2---:R-:W-:-:S13]  /*07f0*/  ISETP.LE.OR P0, PT, R18, UR13, P0 ;  /* 0x0000000d12007c0c */ /* 0x004fda0008703670 */
[----:B------:R-:W-:Y:S05]  /*0800*/  @P0 EXIT ;  /* 0x000000000000094d */ /* 0x000fea0003800000 */
[----:B---3--:R-:W-:Y:S01]  /*0810*/  HFMA2 R7, -RZ, RZ, 0, 0 ;  /* 0x00000000ff077431 */ /* 0x008fe200000001ff */
[----:B------:R-:W-:Y:S06]  /*0820*/  BRA.U !UP0, `(.L_x_6) ;  /* 0x0000000908607547 */ /* 0x000fec000b800000 */
[----:B------:R-:W-:Y:S01]  /*0830*/  UISETP.GE.U32.AND UP0, UPT, UR15, 0x10, UPT ;  /* 0x000000100f00788c */ /* 0x000fe2000bf06070 */
[----:B------:R-:W-:Y:S01]  /*0840*/  MOV R7, RZ ;  /* 0x000000ff00077202 */ /* 0x000fe20000000f00 */
[----:B------:R-:W-:Y:S01]  /*0850*/  ULOP3.LUT UR7, UR15, 0xf, URZ, 0xc0, !UPT ;  /* 0x0000000f0f077892 */ /* 0x000fe2000f8ec0ff */
[----:B------:R-:W-:-:S03]  /*0860*/  UMOV UR4, URZ ;  /* 0x000000ff00047c82 */ /* 0x000fc60008000000 */
[----:B------:R-:W-:-:S03]  /*0870*/  UISETP.NE.AND UP1, UPT, UR7, URZ, UPT ;  /* 0x000000ff0700728c */ /* 0x000fc6000bf25270 */
[----:B------:R-:W-:Y:S08]  /*0880*/  BRA.U !UP0, `(.L_x_7) ;  /* 0x0000000508087547 */ /* 0x000ff0000b800000 */
[----:B------:R-:W0:Y:S01]  /*0890*/  S2UR UR6, SR_CgaCtaId ;  /* 0x00000000000679c3 */ /* 0x000e220000008800 */
[----:B------:R-:W-:Y:S01]  /*08a0*/  UMOV UR5, 0x400 ;  /* 0x0000040000057882 */ /* 0x000fe20000000000 */
[----:B------:R-:W-:Y:S01]  /*08b0*/  ULOP3.LUT UR4, UR15, 0x7ffffff0, URZ, 0xc0, !UPT ;  /* 0x7ffffff00f047892 */ /* 0x000fe2000f8ec0ff */
[----:B------:R-:W-:Y:S02]  /*08c0*/  MOV R7, RZ ;  /* 0x000000ff00077202 */ /* 0x000fe40000000f00 */
[----:B------:R-:W-:Y:S01]  /*08d0*/  MOV R2, R0 ;  /* 0x0000000000027202 */ /* 0x000fe20000000f00 */
[----:B0-----:R-:W-:Y:S02]  /*08e0*/  ULEA UR5, UR6, UR5, 0x18 ;  /* 0x0000000506057291 */ /* 0x001fe4000f8ec0ff */
[----:B------:R-:W-:Y:S02]  /*08f0*/  UIADD3 UR6, UPT, UPT, -UR4, URZ, URZ ;  /* 0x000000ff04067290 */ /* 0x000fe4000fffe1ff */
[----:B------:R-:W-:-:S12]  /*0900*/  UIADD3 UR5, UPT, UPT, UR5, 0x20, URZ ;  /* 0x0000002005057890 */ /* 0x000fd8000fffe0ff */
.L_x_8:
[----:B------:R-:W0:Y:S02]  /*0910*/  LDC.64 R10, c[0x0][0x388] ;  /* 0x0000e200ff0a7b82 */ /* 0x000e240000000a00 */
[----:B0-----:R-:W-:-:S05]  /*0920*/  IMAD.WIDE R10, R2, 0x4, R10 ;  /* 0x00000004020a7825 */ /* 0x001fca00078e020a */
[----:B------:R-:W2:Y:S01]  /*0930*/  LDG.E R5, desc[UR8][R10.64] ;  /* 0x000000080a057981 */ /* 0x000ea2000c1e1900 */
[----:B------:R-:W-:-:S05]  /*0940*/  IMAD.WIDE R14, R19, 0x4, R10 ;  /* 0x00000004130e7825 */ /* 0x000fca00078e020a */
[----:B------:R-:W3:Y:S01]  /*0950*/  LDG.E R4, desc[UR8][R14.64] ;  /* 0x000000080e047981 */ /* 0x000ee2000c1e1900 */
[----:B------:R-:W-:-:S05]  /*0960*/  IMAD.WIDE R20, R19, 0x4, R14 ;  /* 0x0000000413147825 */ /* 0x000fca00078e020e */
[----:B------:R-:W4:Y:S01]  /*0970*/  LDG.E R29, desc[UR8][R20.64] ;  /* 0x00000008141d7981 */ /* 0x000f22000c1e1900 */
[----:B------:R-:W-:-:S05]  /*0980*/  IMAD.WIDE R22, R19, 0x4, R20 ;  /* 0x0000000413167825 */ /* 0x000fca00078e0214 */
[----:B------:R0:W5:Y:S01]  /*0990*/  LDG.E R28, desc[UR8][R22.64] ;  /* 0x00000008161c7981 */ /* 0x000162000c1e1900 */
[----:B------:R-:W-:-:S05]  /*09a0*/  IMAD.WIDE R26, R19, 0x4, R22 ;  /* 0x00000004131a7825 */ /* 0x000fca00078e0216 */
[----:B------:R-:W5:Y:S01]  /*09b0*/  LDG.E R13, desc[UR8][R26.64] ;  /* 0x000000081a0d7981 */ /* 0x000f62000c1e1900 */
[----:B0-----:R-:W-:-:S05]  /*09c0*/  IMAD.WIDE R22, R19, 0x4, R26 ;  /* 0x0000000413167825 */ /* 0x001fca00078e021a */
[----:B------:R-:W5:Y:S01]  /*09d0*/  LDG.E R12, desc[UR8][R22.64] ;  /* 0x00000008160c7981 */ /* 0x000f62000c1e1900 */
[----:B------:R-:W-:-:S05]  /*09e0*/  IMAD.WIDE R8, R19, 0x4, R22 ;  /* 0x0000000413087825 */ /* 0x000fca00078e0216 */
[----:B------:R0:W5:Y:S01]  /*09f0*/  LDG.E R3, desc[UR8][R8.64] ;  /* 0x0000000808037981 */ /* 0x000162000c1e1900 */
[----:B------:R-:W-:-:S04]  /*0a00*/  IMAD.WIDE R16, R19, 0x4, R8 ;  /* 0x0000000413107825 */ /* 0x000fc800078e0208 */
[C---:B------:R-:W-:Y:S02]  /*0a10*/  IMAD.WIDE R24, R19.reuse, 0x4, R16 ;  /* 0x0000000413187825 */ /* 0x040fe400078e0210 */
[----:B------:R-:W5:Y:S02]  /*0a20*/  LDG.E R16, desc[UR8][R16.64] ;  /* 0x0000000810107981 */ /* 0x000f64000c1e1900 */
[----:B------:R-:W-:-:S05]  /*0a30*/  IMAD.WIDE R10, R19, 0x4, R24 ;  /* 0x00000004130a7825 */ /* 0x000fca00078e0218 */
[----:B------:R-:W5:Y:S01]  /*0a40*/  LDG.E R18, desc[UR8][R10.64] ;  /* 0x000000080a127981 */ /* 0x000f62000c1e1900 */
[----:B------:R-:W-:-:S03]  /*0a50*/  IMAD.WIDE R20, R19, 0x4, R10 ;  /* 0x0000000413147825 */ /* 0x000fc600078e020a */
[----:B------:R-:W5:Y:S01]  /*0a60*/  LDG.E R17, desc[UR8][R24.64] ;  /* 0x0000000818117981 */ /* 0x000f62000c1e1900 */
[----:B0-----:R-:W-:-:S03]  /*0a70*/  IMAD.WIDE R8, R19, 0x4, R20 ;  /* 0x0000000413087825 */ /* 0x001fc600078e0214 */
[----:B------:R-:W5:Y:S01]  /*0a80*/  LDG.E R21, desc[UR8][R20.64] ;  /* 0x0000000814157981 */ /* 0x000f62000c1e1900 */
[----:B------:R-:W-:-:S05]  /*0a90*/  IMAD.WIDE R14, R19, 0x4, R8 ;  /* 0x00000004130e7825 */ /* 0x000fca00078e0208 */
[----:B------:R0:W5:Y:S01]  /*0aa0*/  LDG.E R23, desc[UR8][R14.64] ;  /* 0x000000080e177981 */ /* 0x000162000c1e1900 */
[----:B------:R-:W-:-:S03]  /*0ab0*/  IMAD.WIDE R26, R19, 0x4, R14 ;  /* 0x00000004131a7825 */ /* 0x000fc600078e020e */
[----:B------:R1:W5:Y:S04]  /*0ac0*/  LDG.E R20, desc[UR8][R8.64] ;  /* 0x0000000808147981 */ /* 0x000368000c1e1900 */
[----:B------:R1:W5:Y:S01]  /*0ad0*/  LDG.E R22, desc[UR8][R26.64] ;  /* 0x000000081a167981 */ /* 0x000362000c1e1900 */
[----:B0-----:R-:W-:-:S03]  /*0ae0*/  IMAD.WIDE R14, R19, 0x4, R26 ;  /* 0x00000004130e7825 */ /* 0x001fc600078e021a */
[----:B-1----:R-:W2:Y:S01]  /*0af0*/  LDS.128 R8, [UR5+-0x20] ;  /* 0xffffe005ff087984 */ /* 0x002ea20008000c00 */
[----:B------:R-:W-:-:S03]  /*0b00*/  IMAD.WIDE R26, R19, 0x4, R14 ;  /* 0x00000004131a7825 */ /* 0x000fc600078e020e */
[----:B------:R0:W5:Y:S04]  /*0b10*/  LDG.E R25, desc[UR8][R14.64] ;  /* 0x000000080e197981 */ /* 0x000168000c1e1900 */
[----:B------:R-:W5:Y:S01]  /*0b20*/  LDG.E R24, desc[UR8][R26.64] ;  /* 0x000000081a187981 */ /* 0x000f62000c1e1900 */
[----:B------:R-:W-:-:S04]  /*0b30*/  UIADD3 UR6, UPT, UPT, UR6, 0x10, URZ ;  /* 0x0000001006067890 */ /* 0x000fc8000fffe0ff */
[----:B------:R-:W-:Y:S01]  /*0b40*/  UISETP.NE.AND UP0, UPT, UR6, URZ, UPT ;  /* 0x000000ff0600728c */ /* 0x000fe2000bf05270 */
[----:B------:R-:W-:Y:S01]  /*0b50*/  LEA R2, R19, R2, 0x4 ;  /* 0x0000000213027211 */ /* 0x000fe200078e20ff */
[----:B--2---:R-:W-:-:S04]  /*0b60*/  FFMA R6, R8, R5, R7 ;  /* 0x0000000508067223 */ /* 0x004fc80000000007 */
[----:B---3--:R-:W-:Y:S02]  /*0b70*/  FFMA R9, R9, R4, R6 ;  /* 0x0000000409097223 */ /* 0x008fe40000000006 */
[----:B------:R-:W1:Y:S02]  /*0b80*/  LDS.128 R4, [UR5+-0x10] ;  /* 0xfffff005ff047984 */ /* 0x000e640008000c00 */
[----:B----4-:R-:W-:-:S04]  /*0b90*/  FFMA R10, R10, R29, R9 ;  /* 0x0000001d0a0a7223 */ /* 0x010fc80000000009 */
[----:B-----5:R-:W-:Y:S02]  /*0ba0*/  FFMA R29, R11, R28, R10 ;  /* 0x0000001c0b1d7223 */ /* 0x020fe4000000000a */
[----:B------:R-:W2:Y:S02]  /*0bb0*/  LDS.128 R8, [UR5] ;  /* 0x00000005ff087984 */ /* 0x000ea40008000c00 */
[----:B-1----:R-:W-:-:S04]  /*0bc0*/  FFMA R4, R4, R13, R29 ;  /* 0x0000000d04047223 */ /* 0x002fc8000000001d */
[----:B------:R-:W-:Y:S02]  /*0bd0*/  FFMA R5, R5, R12, R4 ;  /* 0x0000000c05057223 */ /* 0x000fe40000000004 */
[----:B0-----:R-:W0:Y:S02]  /*0be0*/  LDS.128 R12, [UR5+0x10] ;  /* 0x00001005ff0c7984 */ /* 0x001e240008000c00 */
[----:B------:R-:W-:-:S04]  /*0bf0*/  FFMA R6, R6, R3, R5 ;  /* 0x0000000306067223 */ /* 0x000fc80000000005 */
[----:B------:R-:W-:-:S04]  /*0c00*/  FFMA R7, R7, R16, R6 ;  /* 0x0000001007077223 */ /* 0x000fc80000000006 */
[----:B--2---:R-:W-:-:S04]  /*0c10*/  FFMA R8, R8, R17, R7 ;  /* 0x0000001108087223 */ /* 0x004fc80000000007 */
[----:B------:R-:W-:-:S04]  /*0c20*/  FFMA R9, R9, R18, R8 ;  /* 0x0000001209097223 */ /* 0x000fc80000000008 */
[----:B------:R-:W-:-:S04]  /*0c30*/  FFMA R10, R10, R21, R9 ;  /* 0x000000150a0a7223 */ /* 0x000fc80000000009 */
[----:B------:R-:W-:-:S04]  /*0c40*/  FFMA R11, R11, R20, R10 ;  /* 0x000000140b0b7223 */ /* 0x000fc8000000000a */
[----:B0-----:R-:W-:-:S04]  /*0c50*/  FFMA R12, R12, R23, R11 ;  /* 0x000000170c0c7223 */ /* 0x001fc8000000000b */
[----:B------:R-:W-:-:S04]  /*0c60*/  FFMA R13, R13, R22, R12 ;  /* 0x000000160d0d7223 */ /* 0x000fc8000000000c */
[----:B------:R-:W-:Y:S01]  /*0c70*/  FFMA R14, R14, R25, R13 ;  /* 0x000000190e0e7223 */ /* 0x000fe2000000000d */
[----:B------:R-:W-:-:S03]  /*0c80*/  UIADD3 UR5, UPT, UPT, UR5, 0x40, URZ ;  /* 0x0000004005057890 */ /* 0x000fc6000fffe0ff */
[----:B------:R-:W-:Y:S01]  /*0c90*/  FFMA R7, R15, R24, R14 ;  /* 0x000000180f077223 */ /* 0x000fe2000000000e */
[----:B------:R-:W-:Y:S08]  /*0ca0*/  BRA.U UP0, `(.L_x_8) ;  /* 0xfffffffd00187547 */ /* 0x000ff0000b83ffff */
.L_x_7:
[----:B------:R-:W-:Y:S05]  /*0cb0*/  BRA.U !UP1, `(.L_x_6) ;  /* 0x00000005093c7547 */ /* 0x000fea000b800000 */
[----:B------:R-:W-:Y:S02]  /*0cc0*/  UISETP.GE.U32.AND UP0, UPT, UR7, 0x8, UPT ;  /* 0x000000080700788c */ /* 0x000fe4000bf06070 */
[----:B------:R-:W-:-:S04]  /*0cd0*/  ULOP3.LUT UR10, UR15, 0x7, URZ, 0xc0, !UPT ;  /* 0x000000070f0a7892 */ /* 0x000fc8000f8ec0ff */
[----:B------:R-:W-:-:S03]  /*0ce0*/  UISETP.NE.AND UP1, UPT, UR10, URZ, UPT ;  /* 0x000000ff0a00728c */ /* 0x000fc6000bf25270 */
[----:B------:R-:W-:Y:S08]  /*0cf0*/  BRA.U !UP0, `(.L_x_9) ;  /* 0x0000000108847547 */ /* 0x000ff0000b800000 */
[----:B------:R-:W0:Y:S01]  /*0d00*/  LDC.64 R8, c[0x0][0x388] ;  /* 0x0000e200ff087b82 */ /* 0x000e220000000a00 */
[----:B------:R-:W-:-:S04]  /*0d10*/  IMAD R3, R19, UR4, R0 ;  /* 0x0000000413037c24 */ /* 0x000fc8000f8e0200 */
[----:B0-----:R-:W-:-:S05]  /*0d20*/  IMAD.WIDE R8, R3, 0x4, R8 ;  /* 0x0000000403087825 */ /* 0x001fca00078e0208 */
[----:B------:R-:W2:Y:S01]  /*0d30*/  LDG.E R2, desc[UR8][R8.64] ;  /* 0x0000000808027981 */ /* 0x000ea2000c1e1900 */
[----:B------:R-:W-:-:S04]  /*0d40*/  IMAD.WIDE R4, R19, 0x4, R8 ;  /* 0x0000000413047825 */ /* 0x000fc800078e0208 */
[C---:B------:R-:W-:Y:S02]  /*0d50*/  IMAD.WIDE R10, R19.reuse, 0x4, R4 ;  /* 0x00000004130a7825 */ /* 0x040fe400078e0204 */
[----:B------:R-:W3:Y:S02]  /*0d60*/  LDG.E R4, desc[UR8][R4.64] ;  /* 0x0000000804047981 */ /* 0x000ee4000c1e1900 */
[C---:B------:R-:W-:Y:S02]  /*0d70*/  IMAD.WIDE R12, R19.reuse, 0x4, R10 ;  /* 0x00000004130c7825 */ /* 0x040fe400078e020a */
[----:B------:R0:W4:Y:S04]  /*0d80*/  LDG.E R3, desc[UR8][R10.64] ;  /* 0x000000080a037981 */ /* 0x000128000c1e1900 */
[----:B------:R-:W5:Y:S01]  /*0d90*/  LDG.E R6, desc[UR8][R12.64] ;  /* 0x000000080c067981 */ /* 0x000f62000c1e1900 */
[----:B------:R-:W-:-:S05]  /*0da0*/  IMAD.WIDE R14, R19, 0x4, R12 ;  /* 0x00000004130e7825 */ /* 0x000fca00078e020c */
[----:B------:R1:W5:Y:S01]  /*0db0*/  LDG.E R18, desc[UR8][R14.64] ;  /* 0x000000080e127981 */ /* 0x000362000c1e1900 */
[----:B------:R-:W-:-:S04]  /*0dc0*/  IMAD.WIDE R16, R19, 0x4, R14 ;  /* 0x0000000413107825 */ /* 0x000fc800078e020e */
[C---:B------:R-:W-:Y:S02]  /*0dd0*/  IMAD.WIDE R20, R19.reuse, 0x4, R16 ;  /* 0x0000000413147825 */ /* 0x040fe400078e0210 */
[----:B------:R-:W5:Y:S02]  /*0de0*/  LDG.E R17, desc[UR8][R16.64] ;  /* 0x0000000810117981 */ /* 0x000f64000c1e1900 */
[----:B------:R-:W-:Y:S02]  /*0df0*/  IMAD.WIDE R22, R19, 0x4, R20 ;  /* 0x0000000413167825 */ /* 0x000fe400078e0214 */
[----:B------:R-:W5:Y:S04]  /*0e00*/  LDG.E R20, desc[UR8][R20.64] ;  /* 0x0000000814147981 */ /* 0x000f68000c1e1900 */
[----:B------:R-:W5:Y:S01]  /*0e10*/  LDG.E R23, desc[UR8][R22.64] ;  /* 0x0000000816177981 */ /* 0x000f62000c1e1900 */
[----:B------:R-:W0:Y:S01]  /*0e20*/  S2UR UR6, SR_CgaCtaId ;  /* 0x00000000000679c3 */ /* 0x000e220000008800 */
[----:B------:R-:W-:-:S02]  /*0e30*/  UMOV UR5, 0x400 ;  /* 0x0000040000057882 */ /* 0x000fc40000000000 */
[----:B0-----:R-:W-:-:S04]  /*0e40*/  ULEA UR5, UR6, UR5, 0x18 ;  /* 0x0000000506057291 */ /* 0x001fc8000f8ec0ff */
[----:B------:R-:W-:-:S09]  /*0e50*/  ULEA UR5, UR4, UR5, 0x2 ;  /* 0x0000000504057291 */ /* 0x000fd2000f8e10ff */
[----:B------:R-:W2:Y:S04]  /*0e60*/  LDS.128 R8, [UR5] ;  /* 0x00000005ff087984 */ /* 0x000ea80008000c00 */
[----:B-1----:R-:W0:Y:S01]  /*0e70*/  LDS.128 R12, [UR5+0x10] ;  /* 0x00001005ff0c7984 */ /* 0x002e220008000c00 */
[----:B------:R-:W-:Y:S01]  /*0e80*/  UIADD3 UR4, UPT, UPT, UR4, 0x8, URZ ;  /* 0x0000000804047890 */ /* 0x000fe2000fffe0ff */
[----:B--2---:R-:W-:-:S04]  /*0e90*/  FFMA R7, R8, R2, R7 ;  /* 0x0000000208077223 */ /* 0x004fc80000000007 */
[----:B---3--:R-:W-:-:S04]  /*0ea0*/  FFMA R4, R4, R9, R7 ;  /* 0x0000000904047223 */ /* 0x008fc80000000007 */
[----:B----4-:R-:W-:-:S04]  /*0eb0*/  FFMA R3, R3, R10, R4 ;  /* 0x0000000a03037223 */ /* 0x010fc80000000004 */
[----:B-----5:R-:W-:-:S04]  /*0ec0*/  FFMA R3, R6, R11, R3 ;  /* 0x0000000b06037223 */ /* 0x020fc80000000003 */
[----:B0-----:R-:W-:-:S04]  /*0ed0*/  FFMA R12, R12, R18, R3 ;  /* 0x000000120c0c7223 */ /* 0x001fc80000000003 */
[----:B------:R-:W-:-:S04]  /*0ee0*/  FFMA R13, R17, R13, R12 ;  /* 0x0000000d110d7223 */ /* 0x000fc8000000000c */
[----:B------:R-:W-:-:S04]  /*0ef0*/  FFMA R14, R20, R14, R13 ;  /* 0x0000000e140e7223 */ /* 0x000fc8000000000d */
[----:B------:R-:W-:-:S07]  /*0f00*/  FFMA R7, R23, R15, R14 ;  /* 0x0000000f17077223 */ /* 0x000fce000000000e */
.L_x_9:
[----:B------:R-:W-:Y:S05]  /*0f10*/  BRA.U !UP1, `(.L_x_6) ;  /* 0x0000000109a47547 */ /* 0x000fea000b800000 */
[----:B------:R-:W-:Y:S02]  /*0f20*/  UISETP.GE.U32.AND UP0, UPT, UR10, 0x4, UPT ;  /* 0x000000040a00788c */ /* 0x000fe4000bf06070 */
[----:B------:R-:W-:-:S04]  /*0f30*/  ULOP3.LUT UR6, UR15, 0x3, URZ, 0xc0, !UPT ;  /* 0x000000030f067892 */ /* 0x000fc8000f8ec0ff */
[----:B------:R-:W-:-:S03]  /*0f40*/  UISETP.NE.AND UP1, UPT, UR6, URZ, UPT ;  /* 0x000000ff0600728c */ /* 0x000fc6000bf25270 */
[----:B------:R-:W-:Y:S08]  /*0f50*/  BRA.U !UP0, `(.L_x_10) ;  /* 0x0000000108507547 */ /* 0x000ff0000b800000 */
[----:B------:R-:W0:Y:S01]  /*0f60*/  LDC.64 R2, c[0x0][0x388] ;  /* 0x0000e200ff027b82 */ /* 0x000e220000000a00 */
[----:B------:R-:W-:-:S04]  /*0f70*/  IMAD R5, R19, UR4, R0 ;  /* 0x0000000413057c24 */ /* 0x000fc8000f8e0200 */
[----:B0-----:R-:W-:-:S04]  /*0f80*/  IMAD.WIDE R2, R5, 0x4, R2 ;  /* 0x0000000405027825 */ /* 0x001fc800078e0202 */
[C---:B------:R-:W-:Y:S02]  /*0f90*/  IMAD.WIDE R4, R19.reuse, 0x4, R2 ;  /* 0x0000000413047825 */ /* 0x040fe400078e0202 */
[----:B------:R-:W2:Y:S02]  /*0fa0*/  LDG.E R2, desc[UR8][R2.64] ;  /* 0x0000000802027981 */ /* 0x000ea4000c1e1900 */
[C---:B------:R-:W-:Y:S02]  /*0fb0*/  IMAD.WIDE R12, R19.reuse, 0x4, R4 ;  /* 0x00000004130c7825 */ /* 0x040fe400078e0204 */
[----:B------:R-:W3:Y:S02]  /*0fc0*/  LDG.E R5, desc[UR8][R4.64] ;  /* 0x0000000804057981 */ /* 0x000ee4000c1e1900 */
[----:B------:R-:W-:Y:S02]  /*0fd0*/  IMAD.WIDE R14, R19, 0x4, R12 ;  /* 0x00000004130e7825 */ /* 0x000fe400078e020c */
[----:B------:R-:W4:Y:S04]  /*0fe0*/  LDG.E R12, desc[UR8][R12.64] ;  /* 0x000000080c0c7981 */ /* 0x000f28000c1e1900 */
[----:B------:R-:W5:Y:S01]  /*0ff0*/  LDG.E R15, desc[UR8][R14.64] ;  /* 0x000000080e0f7981 */ /* 0x000f62000c1e1900 */
[----:B------:R-:W0:Y:S01]  /*1000*/  S2UR UR7, SR_CgaCtaId ;  /* 0x00000000000779c3 */ /* 0x000e220000008800 */
[----:B------:R-:W-:-:S02]  /*1010*/  UMOV UR5, 0x400 ;  /* 0x0000040000057882 */ /* 0x000fc40000000000 */
[----:B0-----:R-:W-:-:S04]  /*1020*/  ULEA UR5, UR7, UR5, 0x18 ;  /* 0x0000000507057291 */ /* 0x001fc8000f8ec0ff */
[----:B------:R-:W-:Y:S02]  /*1030*/  ULEA UR5, UR4, UR5, 0x2 ;  /* 0x0000000504057291 */ /* 0x000fe4000f8e10ff */
[----:B------:R-:W-:-:S07]  /*1040*/  UIADD3 UR4, UPT, UPT, UR4, 0x4, URZ ;  /* 0x0000000404047890 */ /* 0x000fce000fffe0ff */
[----:B------:R-:W2:Y:S02]  /*1050*/  LDS.128 R8, [UR5] ;  /* 0x00000005ff087984 */ /* 0x000ea40008000c00 */
[----:B--2---:R-:W-:-:S04]  /*1060*/  FFMA R2, R8, R2, R7 ;  /* 0x0000000208027223 */ /* 0x004fc80000000007 */
[----:B---3--:R-:W-:-:S04]  /*1070*/  FFMA R9, R5, R9, R2 ;  /* 0x0000000905097223 */ /* 0x008fc80000000002 */
[----:B----4-:R-:W-:-:S04]  /*1080*/  FFMA R10, R12, R10, R9 ;  /* 0x0000000a0c0a7223 */ /* 0x010fc80000000009 */
[----:B-----5:R-:W-:-:S07]  /*1090*/  FFMA R7, R15, R11, R10 ;  /* 0x0000000b0f077223 */ /* 0x020fce000000000a */
.L_x_10:
[----:B------:R-:W-:Y:S05]  /*10a0*/  BRA.U !UP1, `(.L_x_6) ;  /* 0x0000000109407547 */ /* 0x000fea000b800000 */
[----:B------:R-:W0:Y:S01]  /*10b0*/  S2UR UR7, SR_CgaCtaId ;  /* 0x00000000000779c3 */ /* 0x000e220000008800 */
[----:B------:R-:W-:Y:S01]  /*10c0*/  UMOV UR5, 0x400 ;  /* 0x0000040000057882 */ /* 0x000fe20000000000 */
[----:B------:R-:W-:Y:S01]  /*10d0*/  IMAD R6, R19, UR4, R0 ;  /* 0x0000000413067c24 */ /* 0x000fe2000f8e0200 */
[----:B------:R-:W-:-:S05]  /*10e0*/  UIADD3 UR6, UPT, UPT, -UR6, URZ, URZ ;  /* 0x000000ff06067290 */ /* 0x000fca000fffe1ff */
[----:B------:R-:W1:Y:S01]  /*10f0*/  LDC.64 R4, c[0x0][0x388] ;  /* 0x0000e200ff047b82 */ /* 0x000e620000000a00 */
[----:B0-----:R-:W-:-:S04]  /*1100*/  ULEA UR5, UR7, UR5, 0x18 ;  /* 0x0000000507057291 */ /* 0x001fc8000f8ec0ff */
[----:B------:R-:W-:-:S12]  /*1110*/  ULEA UR5, UR4, UR5, 0x2 ;  /* 0x0000000504057291 */ /* 0x000fd8000f8e10ff */
.L_x_11:
[C---:B-1----:R-:W-:Y:S01]  /*1120*/  IMAD.WIDE R2, R6.reuse, 0x4, R4 ;  /* 0x0000000406027825 */ /* 0x042fe200078e0204 */
[----:B------:R-:W0:Y:S05]  /*1130*/  LDS R8, [UR5] ;  /* 0x00000005ff087984 */ /* 0x000e2a0008000800 */
[----:B------:R-:W0:Y:S01]  /*1140*/  LDG.E R2, desc[UR8][R2.64] ;  /* 0x0000000802027981 */ /* 0x000e22000c1e1900 */
[----:B------:R-:W-:Y:S01]  /*1150*/  UIADD3 UR6, UPT, UPT, UR6, 0x1, URZ ;  /* 0x0000000106067890 */ /* 0x000fe2000fffe0ff */
[----:B------:R-:W-:Y:S01]  /*1160*/  IADD3 R6, PT, PT, R6, R19, RZ ;  /* 0x0000001306067210 */ /* 0x000fe20007ffe0ff */
[----:B------:R-:W-:Y:S02]  /*1170*/  UIADD3 UR5, UPT, UPT, UR5, 0x4, URZ ;  /* 0x0000000405057890 */ /* 0x000fe4000fffe0ff */
[----:B------:R-:W-:Y:S01]  /*1180*/  UISETP.NE.AND UP0, UPT, UR6, URZ, UPT ;  /* 0x000000ff0600728c */ /* 0x000fe2000bf05270 */
[----:B0-----:R-:W-:-:S08]  /*1190*/  FFMA R7, R8, R2, R7 ;  /* 0x0000000208077223 */ /* 0x001fd00000000007 */
[----:B------:R-:W-:Y:S05]  /*11a0*/  BRA.U UP0, `(.L_x_11) ;  /* 0xfffffffd00dc7547 */ /* 0x000fea000b83ffff */
.L_x_6:
[----:B------:R-:W0:Y:S01]  /*11b0*/  LDC.64 R2, c[0x0][0x390] ;  /* 0x0000e400ff027b82 */ /* 0x000e220000000a00 */
[----:B------:R-:W-:-:S04]  /*11c0*/  IMAD R19, R19, UR13, R0 ;  /* 0x0000000d13137c24 */ /* 0x000fc8000f8e0200 */
[----:B0-----:R-:W-:-:S05]  /*11d0*/  IMAD.WIDE.U32 R2, R19, 0x4, R2 ;  /* 0x0000000413027825 */ /* 0x001fca00078e0002 */
[----:B------:R-:W-:Y:S01]  /*11e0*/  STG.E desc[UR8][R2.64], R7 ;  /* 0x0000000702007986 */ /* 0x000fe2000c101908 */
[----:B------:R-:W-:Y:S05]  /*11f0*/  EXIT ;  /* 0x000000000000794d */ /* 0x000fea0003800000 */
.L_x_12:
[----:B------:R-:W-:-:S00]  /*1200*/  BRA `(.L_x_12) ;  /* 0xfffffffc00fc7947 */ /* 0x000fc0000383ffff */
[----:B------:R-:W-:-:S00]  /*1210*/  NOP ;  /* 0x0000000000007918 */ /* 0x000fc00000000000 */
        /* <DEDUP_REMOVED lines=14> */
.L_x_105:


//--------------------- .text.matrixMulv22        --------------------------
	.section	.text.matrixMulv22,"ax",@progbits
	.align	128
        .global         matrixMulv22
        .type           matrixMulv22,@function
        .size           matrixMulv22,(.L_x_106 - matrixMulv22)
        .other          matrixMulv22,@"STO_CUDA_ENTRY STV_DEFAULT"
matrixMulv22:
.text.matrixMulv22:
[----:B------:R-:W-:Y:S01]  /*0000*/  LDC R1, c[0x0][0x37c] ;  /* 0x0000df00ff017b82 */ /* 0x000fe20000000800 */
[----:B------:R-:W0:Y:S07]  /*0010*/  LDCU UR13, c[0x0][0x370] ;  /* 0x00006e00ff0d77ac */ /* 0x000e2e0008000800 */
[----:B------:R-:W1:Y:S01]  /*0020*/  LDC R4, c[0x0][0x398] ;  /* 0x0000e600ff047b82 */ /* 0x000e620000000800 */
[----:B0-----:R-:W0:Y:S01]  /*0030*/  I2F.U32.RP R0, UR13 ;  /* 0x0000000d00007d06 */ /* 0x001e220008209000 */
[----:B------:R-:W-:-:S07]  /*0040*/  ISETP.NE.U32.AND P2, PT, RZ, UR13, PT ;  /* 0x0000000dff007c0c */ /* 0x000fce000bf45070 */
[----:B0-----:R-:W0:Y:S02]  /*0050*/  MUFU.RCP R0, R0 ;  /* 0x0000000000007308 */ /* 0x001e240000001000 */
[----:B0-----:R-:W-:-:S06]  /*0060*/  IADD3 R2, PT, PT, R0, 0xffffffe, RZ ;  /* 0x0ffffffe00027810 */ /* 0x001fcc0007ffe0ff */
[----:B------:R0:W2:Y:S02]  /*0070*/  F2I.FTZ.U32.TRUNC.NTZ R3, R2 ;  /* 0x0000000200037305 */ /* 0x0000a4000021f000 */
[----:B0-----:R-:W-:Y:S01]  /*0080*/  HFMA2 R2, -RZ, RZ, 0, 0 ;  /* 0x00000000ff027431 */ /* 0x001fe200000001ff */
[----:B--2---:R-:W-:-:S05]  /*0090*/  IADD3 R5, PT, PT, RZ, -R3, RZ ;  /* 0x80000003ff057210 */ /* 0x004fca0007ffe0ff */
[----:B------:R-:W-:-:S04]  /*00a0*/  IMAD R5, R5, UR13, RZ ;  /* 0x0000000d05057c24 */ /* 0x000fc8000f8e02ff */
[----:B------:R-:W-:-:S06]  /*00b0*/  IMAD.HI.U32 R3, R3, R5, R2 ;  /* 0x0000000503037227 */ /* 0x000fcc00078e0002 */
[----:B-1----:R-:W-:-:S04]  /*00c0*/  IMAD.HI.U32 R15, R3, R4, RZ ;  /* 0x00000004030f7227 */ /* 0x002fc800078e00ff */
[----:B------:R-:W-:-:S04]  /*00d0*/  IMAD.MOV R3, RZ, RZ, -R15 ;  /* 0x000000ffff037224 */ /* 0x000fc800078e0a0f */
[----:B------:R-:W-:-:S05]  /*00e0*/  IMAD R0, R3, UR13, R4 ;  /* 0x0000000d03007c24 */ /* 0x000fca000f8e0204 */
[----:B------:R-:W-:-:S13]  /*00f0*/  ISETP.GE.U32.AND P0, PT, R0, UR13, PT ;  /* 0x0000000d00007c0c */ /* 0x000fda000bf06070 */
[----:B------:R-:W-:Y:S02]  /*0100*/  @P0 IADD3 R0, PT, PT, R0, -UR13, RZ ;  /* 0x8000000d00000c10 */ /* 0x000fe4000fffe0ff */
[----:B------:R-:W-:Y:S02]  /*0110*/  @P0 IADD3 R15, PT, PT, R15, 0x1, RZ ;  /* 0x000000010f0f0810 */ /* 0x000fe40007ffe0ff */
[----:B------:R-:W-:-:S13]  /*0120*/  ISETP.GE.U32.AND P1, PT, R0, UR13, PT ;  /* 0x0000000d00007c0c */ /* 0x000fda000bf26070 */
[----:B------:R-:W-:Y:S02]  /*0130*/  @P1 IADD3 R15, PT, PT, R15, 0x1, RZ ;  /* 0x000000010f0f1810 */ /* 0x000fe40007ffe0ff */
[----:B------:R-:W-:-:S04]  /*0140*/  @!P2 LOP3.LUT R15, RZ, UR13, RZ, 0x33, !PT ;  /* 0x0000000dff0fac12 */ /* 0x000fc8000f8e33ff */
[----:B------:R-:W-:-:S13]  /*0150*/  ISETP.NE.AND P0, PT, R15, -0x1, PT ;  /* 0xffffffff0f00780c */ /* 0x000fda0003f05270 */
[----:B------:R-:W-:Y:S05]  /*0160*/  @!P0 EXIT ;  /* 0x000000000000894d */ /* 0x000fea0003800000 */
[----:B------:R-:W0:Y:S01]  /*0170*/  LDCU UR14, c[0x0][0x360] ;  /* 0x00006c00ff0e77ac */ /* 0x000e220008000800 */
[----:B------:R-:W1:Y:S01]  /*0180*/  LDC R4, c[0x0][0x39c] ;  /* 0x0000e700ff047b82 */ /* 0x000e620000000800 */
[----:B------:R-:W2:Y:S01]  /*0190*/  S2R R13, SR_TID.X ;  /* 0x00000000000d7919 */ /* 0x000ea20000002100 */
[----:B------:R-:W3:Y:S01]  /*01a0*/  LDCU UR5, c[0x0][0x3a0] ;  /* 0x00007400ff0577ac */ /* 0x000ee20008000800 */
[----:B------:R-:W4:Y:S05]  /*01b0*/  LDCU.64 UR16, c[0x0][0x358] ;  /* 0x00006b00ff1077ac */ /* 0x000f2a0008000a00 */
[----:B------:R-:W1:Y:S01]  /*01c0*/  S2UR UR12, SR_CTAID.X ;  /* 0x00000000000c79c3 */ /* 0x000e620000002500 */
[----:B0-----:R-:W0:Y:S01]  /*01d0*/  I2F.U32.RP R0, UR14 ;  /* 0x0000000e00007d06 */ /* 0x001e220008209000 */
[----:B------:R-:W-:Y:S01]  /*01e0*/  ISETP.NE.U32.AND P2, PT, RZ, UR14, PT ;  /* 0x0000000eff007c0c */ /* 0x000fe2000bf45070 */
[----:B---3--:R-:W-:-:S06]  /*01f0*/  UISETP.GT.AND UP0, UPT, UR5, URZ, UPT ;  /* 0x000000ff0500728c */ /* 0x008fcc000bf04270 */
[----:B0-----:R-:W0:Y:S02]  /*0200*/  MUFU.RCP R0, R0 ;  /* 0x0000000000007308 */ /* 0x001e240000001000 */
[----:B0-----:R-:W-:-:S06]  /*0210*/  VIADD R2, R0, 0xffffffe ;  /* 0x0ffffffe00027836 */ /* 0x001fcc0000000000 */
[----:B------:R0:W3:Y:S02]  /*0220*/  F2I.FTZ.U32.TRUNC.NTZ R3, R2 ;  /* 0x0000000200037305 */ /* 0x0000e4000021f000 */
[----:B0-----:R-:W-:Y:S02]  /*0230*/  MOV R2, RZ ;  /* 0x000000ff00027202 */ /* 0x001fe40000000f00 */
[----:B---3--:R-:W-:-:S05]  /*0240*/  IADD3 R5, PT, PT, RZ, -R3, RZ ;  /* 0x80000003ff057210 */ /* 0x008fca0007ffe0ff */
[----:B------:R-:W-:-:S04]  /*0250*/  IMAD R5, R5, UR14, RZ ;  /* 0x0000000e05057c24 */ /* 0x000fc8000f8e02ff */
[----:B------:R-:W-:-:S06]  /*0260*/  IMAD.HI.U32 R3, R3, R5, R2 ;  /* 0x0000000503037227 */ /* 0x000fcc00078e0002 */
[----:B-1----:R-:W-:-:S05]  /*0270*/  IMAD.HI.U32 R14, R3, R4, RZ ;  /* 0x00000004030e7227 */ /* 0x002fca00078e00ff */
[----:B------:R-:W-:-:S05]  /*0280*/  IADD3 R3, PT, PT, -R14, RZ, RZ ;  /* 0x000000ff0e037210 */ /* 0x000fca0007ffe1ff */
[----:B------:R-:W-:-:S05]  /*0290*/  IMAD R0, R3, UR14, R4 ;  /* 0x0000000e03007c24 */ /* 0x000fca000f8e0204 */
[----:B------:R-:W-:-:S13]  /*02a0*/  ISETP.GE.U32.AND P0, PT, R0, UR14, PT ;  /* 0x0000000e00007c0c */ /* 0x000fda000bf06070 */
[----:B------:R-:W-:Y:S01]  /*02b0*/  @P0 VIADD R0, R0, -UR14 ;  /* 0x8000000e00000c36 */ /* 0x000fe20008000000 */
[----:B------:R-:W-:-:S04]  /*02c0*/  @P0 IADD3 R14, PT, PT, R14, 0x1, RZ ;  /* 0x000000010e0e0810 */ /* 0x000fc80007ffe0ff */
[----:B------:R-:W-:-:S13]  /*02d0*/  ISETP.GE.U32.AND P1, PT, R0, UR14, PT ;  /* 0x0000000e00007c0c */ /* 0x000fda000bf26070 */
[----:B------:R-:W-:Y:S02]  /*02e0*/  @P1 IADD3 R14, PT, PT, R14, 0x1, RZ ;  /* 0x000000010e0e1810 */ /* 0x000fe40007ffe0ff */
[----:B------:R-:W-:Y:S01]  /*02f0*/  @!P2 LOP3.LUT R14, RZ, UR14, RZ, 0x33, !PT ;  /* 0x0000000eff0eac12 */ /* 0x000fe2000f8e33ff */
[----:B--2-4-:R-:W-:Y:S06]  /*0300*/  BRA.U UP0, `(.L_x_13) ;  /* 0x0000000500347547 */ /* 0x014fec000b800000 */
[----:B------:R-:W-:Y:S01]  /*0310*/  IADD3 R11, PT, PT, R14, 0x1, RZ ;  /* 0x000000010e0b7810 */ /* 0x000fe20007ffe0ff */
[----:B------:R-:W-:-:S03]  /*0320*/  UMOV UR4, URZ ;  /* 0x000000ff00047c82 */ /* 0x000fc60008000000 */
[C---:B------:R-:W-:Y:S02]  /*0330*/  LOP3.LUT R12, R11.reuse, 0x3, RZ, 0xc0, !PT ;  /* 0x000000030b0c7812 */ /* 0x040fe400078ec0ff */
[----:B------:R-:W-:-:S07]  /*0340*/  LOP3.LUT R0, R11, 0xfffffffc, RZ, 0xc0, !PT ;  /* 0xfffffffc0b007812 */ /* 0x000fce00078ec0ff */
.L_x_17:
[----:B------:R-:W-:Y:S01]  /*0350*/  ISETP.NE.AND P0, PT, R11, RZ, PT ;  /* 0x000000ff0b00720c */ /* 0x000fe20003f05270 */
[----:B------:R-:W-:Y:S01]  /*0360*/  UMOV UR5, UR4 ;  /* 0x0000000400057c82 */ /* 0x000fe20008000000 */
[----:B------:R-:W-:Y:S01]  /*0370*/  UIADD3 UR4, UPT, UPT, UR4, 0x1, URZ ;  /* 0x0000000104047890 */ /* 0x000fe2000fffe0ff */
[----:B------:R-:W-:-:S10]  /*0380*/  ISETP.NE.AND P4, PT, R15, UR5, PT ;  /* 0x000000050f007c0c */ /* 0x000fd4000bf85270 */
[----:B0-----:R-:W-:Y:S05]  /*0390*/  @!P0 BRA `(.L_x_14) ;  /* 0x0000000400088947 */ /* 0x001fea0003800000 */
[----:B------:R-:W-:Y:S01]  /*03a0*/  ISETP.GE.U32.AND P0, PT, R14, 0x3, PT ;  /* 0x000000030e00780c */ /* 0x000fe20003f06070 */
[----:B------:R-:W-:Y:S01]  /*03b0*/  UIMAD UR5, UR13, UR5, UR12 ;  /* 0x000000050d0572a4 */ /* 0x000fe2000f8e020c */
[----:B------:R-:W-:-:S11]  /*03c0*/  IMAD.MOV.U32 R2, RZ, RZ, RZ ;  /* 0x000000ffff027224 */ /* 0x000fd600078e00ff */
[----:B------:R-:W-:Y:S05]  /*03d0*/  @!P0 BRA `(.L_x_15) ;  /* 0x0000000000888947 */ /* 0x000fea0003800000 */
[----:B------:R-:W0:Y:S01]  /*03e0*/  LDC.64 R16, c[0x0][0x398] ;  /* 0x0000e600ff107b82 */ /* 0x000e220000000a00 */
[----:B------:R-:W-:-:S07]  /*03f0*/  HFMA2 R10, -RZ, RZ, 0, 0 ;  /* 0x00000000ff0a7431 */ /* 0x000fce00000001ff */
.L_x_16:
[C---:B------:R-:W-:Y:S01]  /*0400*/  IMAD R18, R10.reuse, UR14, R13 ;  /* 0x0000000e0a127c24 */ /* 0x040fe2000f8e020d */
[----:B------:R-:W-:-:S04]  /*0410*/  IADD3 R10, PT, PT, R10, 0x4, RZ ;  /* 0x000000040a0a7810 */ /* 0x000fc80007ffe0ff */
[C---:B------:R-:W-:Y:S02]  /*0420*/  IADD3 R20, PT, PT, R18.reuse, UR14, RZ ;  /* 0x0000000e12147c10 */ /* 0x040fe4000fffe0ff */
[-C--:B0-----:R-:W-:Y:S02]  /*0430*/  ISETP.GE.AND P2, PT, R18, R17.reuse, PT ;  /* 0x000000111200720c */ /* 0x081fe40003f46270 */
[C---:B------:R-:W-:Y:S02]  /*0440*/  IADD3 R22, PT, PT, R20.reuse, UR14, RZ ;  /* 0x0000000e14167c10 */ /* 0x040fe4000fffe0ff */
[-C--:B------:R-:W-:Y:S02]  /*0450*/  ISETP.GE.AND P3, PT, R20, R17.reuse, PT ;  /* 0x000000111400720c */ /* 0x080fe40003f66270 */
[C---:B------:R-:W-:Y:S01]  /*0460*/  ISETP.GE.AND P0, PT, R22.reuse, R17, PT ;  /* 0x000000111600720c */ /* 0x040fe20003f06270 */
[----:B------:R-:W-:Y:S01]  /*0470*/  VIADD R24, R22, UR14 ;  /* 0x0000000e16187c36 */ /* 0x000fe20008000000 */
[----:B------:R-:W-:-:S02]  /*0480*/  ISETP.LE.OR P2, PT, R16, UR5, P2 ;  /* 0x0000000510007c0c */ /* 0x000fc40009743670 */
[----:B------:R-:W-:Y:S02]  /*0490*/  ISETP.LE.OR P3, PT, R16, UR5, P3 ;  /* 0x0000000510007c0c */ /* 0x000fe40009f63670 */
[----:B------:R-:W-:Y:S02]  /*04a0*/  ISETP.GE.AND P1, PT, R24, R17, PT ;  /* 0x000000111800720c */ /* 0x000fe40003f26270 */
[C---:B------:R-:W-:Y:S02]  /*04b0*/  ISETP.LE.OR P0, PT, R16.reuse, UR5, P0 ;  /* 0x0000000510007c0c */ /* 0x040fe40008703670 */
[----:B------:R-:W-:-:S05]  /*04c0*/  ISETP.LE.OR P1, PT, R16, UR5, P1 ;  /* 0x0000000510007c0c */ /* 0x000fca0008f23670 */
[----:B----4-:R-:W0:Y:S01]  /*04d0*/  @!P2 LDC.64 R4, c[0x0][0x390] ;  /* 0x0000e400ff04ab82 */ /* 0x010e220000000a00 */
[C---:B------:R-:W-:Y:S02]  /*04e0*/  @!P2 IMAD R19, R17.reuse, UR5, R18 ;  /* 0x000000051113ac24 */ /* 0x040fe4000f8e0212 */
[----:B------:R-:W-:-:S03]  /*04f0*/  @!P3 IMAD R21, R17, UR5, R20 ;  /* 0x000000051115bc24 */ /* 0x000fc6000f8e0214 */
[C---:B------:R-:W-:Y:S02]  /*0500*/  @!P0 IMAD R23, R17.reuse, UR5, R22 ;  /* 0x0000000511178c24 */ /* 0x040fe4000f8e0216 */
[----:B------:R-:W1:Y:S01]  /*0510*/  @!P3 LDC.64 R8, c[0x0][0x390] ;  /* 0x0000e400ff08bb82 */ /* 0x000e620000000a00 */
[----:B------:R-:W-:-:S07]  /*0520*/  @!P1 IMAD R25, R17, UR5, R24 ;  /* 0x0000000511199c24 */ /* 0x000fce000f8e0218 */
[----:B------:R-:W2:Y:S08]  /*0530*/  @!P0 LDC.64 R6, c[0x0][0x390] ;  /* 0x0000e400ff068b82 */ /* 0x000eb00000000a00 */
[----:B------:R-:W3:Y:S01]  /*0540*/  @!P1 LDC.64 R2, c[0x0][0x390] ;  /* 0x0000e400ff029b82 */ /* 0x000ee20000000a00 */
[----:B0-----:R-:W-:-:S05]  /*0550*/  @!P2 IMAD.WIDE R4, R19, 0x4, R4 ;  /* 0x000000041304a825 */ /* 0x001fca00078e0204 */
[----:B------:R4:W-:Y:S01]  /*0560*/  @!P2 STG.E desc[UR16][R4.64], RZ ;  /* 0x000000ff0400a986 */ /* 0x0009e2000c101910 */
[----:B-1----:R-:W-:-:S05]  /*0570*/  @!P3 IMAD.WIDE R8, R21, 0x4, R8 ;  /* 0x000000041508b825 */ /* 0x002fca00078e0208 */
[----:B------:R4:W-:Y:S01]  /*0580*/  @!P3 STG.E desc[UR16][R8.64], RZ ;  /* 0x000000ff0800b986 */ /* 0x0009e2000c101910 */
[----:B--2---:R-:W-:-:S05]  /*0590*/  @!P0 IMAD.WIDE R6, R23, 0x4, R6 ;  /* 0x0000000417068825 */ /* 0x004fca00078e0206 */
[----:B------:R4:W-:Y:S01]  /*05a0*/  @!P0 STG.E desc[UR16][R6.64], RZ ;  /* 0x000000ff06008986 */ /* 0x0009e2000c101910 */
[----:B------:R-:W-:Y:S01]  /*05b0*/  ISETP.NE.AND P0, PT, R10, R0, PT ;  /* 0x000000000a00720c */ /* 0x000fe20003f05270 */
[----:B---3--:R-:W-:-:S05]  /*05c0*/  @!P1 IMAD.WIDE R2, R25, 0x4, R2 ;  /* 0x0000000419029825 */ /* 0x008fca00078e0202 */
[----:B------:R4:W-:Y:S07]  /*05d0*/  @!P1 STG.E desc[UR16][R2.64], RZ ;  /* 0x000000ff02009986 */ /* 0x0009ee000c101910 */
[----:B------:R-:W-:Y:S05]  /*05e0*/  @P0 BRA `(.L_x_16) ;  /* 0xfffffffc00840947 */ /* 0x000fea000383ffff */
[----:B----4-:R-:W-:-:S07]  /*05f0*/  MOV R2, R0 ;  /* 0x0000000000027202 */ /* 0x010fce0000000f00 */
.L_x_15:
[----:B------:R-:W-:-:S13]  /*0600*/  ISETP.NE.AND P0, PT, R12, RZ, PT ;  /* 0x000000ff0c00720c */ /* 0x000fda0003f05270 */
[----:B------:R-:W-:Y:S05]  /*0610*/  @!P0 BRA `(.L_x_14) ;  /* 0x0000000000688947 */ /* 0x000fea0003800000 */
[----:B------:R-:W0:Y:S01]  /*0620*/  LDC.64 R6, c[0x0][0x398] ;  /* 0x0000e600ff067b82 */ /* 0x000e220000000a00 */
[----:B------:R-:W-:-:S05]  /*0630*/  IMAD R4, R2, UR14, R13 ;  /* 0x0000000e02047c24 */ /* 0x000fca000f8e020d */
[----:B0-----:R-:W-:-:S04]  /*0640*/  ISETP.GE.AND P0, PT, R4, R7, PT ;  /* 0x000000070400720c */ /* 0x001fc80003f06270 */
[----:B------:R-:W-:-:S13]  /*0650*/  ISETP.LE.OR P0, PT, R6, UR5, P0 ;  /* 0x0000000506007c0c */ /* 0x000fda0008703670 */
[----:B------:R-:W0:Y:S01]  /*0660*/  @!P0 LDC.64 R2, c[0x0][0x390] ;  /* 0x0000e400ff028b82 */ /* 0x000e220000000a00 */
[----:B------:R-:W-:-:S04]  /*0670*/  @!P0 IMAD R5, R7, UR5, R4 ;  /* 0x0000000507058c24 */ /* 0x000fc8000f8e0204 */
[----:B0-----:R-:W-:-:S05]  /*0680*/  @!P0 IMAD.WIDE R2, R5, 0x4, R2 ;  /* 0x0000000405028825 */ /* 0x001fca00078e0202 */
[----:B------:R0:W-:Y:S01]  /*0690*/  @!P0 STG.E desc[UR16][R2.64], RZ ;  /* 0x000000ff02008986 */ /* 0x0001e2000c101910 */
[----:B------:R-:W-:-:S13]  /*06a0*/  ISETP.NE.AND P0, PT, R12, 0x1, PT ;  /* 0x000000010c00780c */ /* 0x000fda0003f05270 */
[----:B0-----:R-:W-:Y:S05]  /*06b0*/  @!P0 BRA `(.L_x_14) ;  /* 0x0000000000408947 */ /* 0x001fea0003800000 */
[----:B------:R-:W-:-:S04]  /*06c0*/  IADD3 R4, PT, PT, R4, UR14, RZ ;  /* 0x0000000e04047c10 */ /* 0x000fc8000fffe0ff */
[----:B------:R-:W-:-:S04]  /*06d0*/  ISETP.GE.AND P0, PT, R4, R7, PT ;  /* 0x000000070400720c */ /* 0x000fc80003f06270 */
[----:B------:R-:W-:-:S13]  /*06e0*/  ISETP.LE.OR P0, PT, R6, UR5, P0 ;  /* 0x0000000506007c0c */ /* 0x000fda0008703670 */
[----:B------:R-:W0:Y:S01]  /*06f0*/  @!P0 LDC.64 R2, c[0x0][0x390] ;  /* 0x0000e400ff028b82 */ /* 0x000e220000000a00 */
[----:B------:R-:W-:-:S04]  /*0700*/  @!P0 IMAD R5, R7, UR5, R4 ;  /* 0x0000000507058c24 */ /* 0x000fc8000f8e0204 */
[----:B0-----:R-:W-:-:S05]  /*0710*/  @!P0 IMAD.WIDE R2, R5, 0x4, R2 ;  /* 0x0000000405028825 */ /* 0x001fca00078e0202 */
[----:B------:R0:W-:Y:S01]  /*0720*/  @!P0 STG.E desc[UR16][R2.64], RZ ;  /* 0x000000ff02008986 */ /* 0x0001e2000c101910 */
[----:B------:R-:W-:-:S13]  /*0730*/  ISETP.NE.AND P0, PT, R12, 0x2, PT ;  /* 0x000000020c00780c */ /* 0x000fda0003f05270 */
[----:B0-----:R-:W-:Y:S05]  /*0740*/  @!P0 BRA `(.L_x_14) ;  /* 0x00000000001c8947 */ /* 0x001fea0003800000 */
[----:B------:R-:W-:-:S05]  /*0750*/  VIADD R4, R4, UR14 ;  /* 0x0000000e04047c36 */ /* 0x000fca0008000000 */
[----:B------:R-:W-:-:S04]  /*0760*/  ISETP.GE.AND P0, PT, R4, R7, PT ;  /* 0x000000070400720c */ /* 0x000fc80003f06270 */
[----:B------:R-:W-:-:S13]  /*0770*/  ISETP.LE.OR P0, PT, R6, UR5, P0 ;  /* 0x0000000506007c0c */ /* 0x000fda0008703670 */
[----:B------:R-:W0:Y:S01]  /*0780*/  @!P0 LDC.64 R2, c[0x0][0x390] ;  /* 0x0000e400ff028b82 */ /* 0x000e220000000a00 */
[----:B------:R-:W-:-:S04]  /*0790*/  @!P0 IMAD R7, R7, UR5, R4 ;  /* 0x0000000507078c24 */ /* 0x000fc8000f8e0204 */
[----:B0-----:R-:W-:-:S05]  /*07a0*/  @!P0 IMAD.WIDE R2, R7, 0x4, R2 ;  /* 0x0000000407028825 */ /* 0x001fca00078e0202 */
[----:B------:R0:W-:Y:S02]  /*07b0*/  @!P0 STG.E desc[UR16][R2.64], RZ ;  /* 0x000000ff02008986 */ /* 0x0001e4000c101910 */
.L_x_14:
[----:B------:R-:W-:Y:S05]  /*07c0*/  @P4 BRA `(.L_x_17) ;  /* 0xfffffff800e04947 */ /* 0x000fea000383ffff */
[----:B------:R-:W-:Y:S05]  /*07d0*/  EXIT ;  /* 0x000000000000794d */ /* 0x000fea0003800000 */
.L_x_13:
[----:B------:R-:W0:Y:S01]  /*07e0*/  LDCU.64 UR8, c[0x0][0x380] ;  /* 0x00007000ff0877ac */ /* 0x000e220008000a00 */
[----:B------:R-:W-:Y:S02]  /*07f0*/  ULOP3.LUT UR11, UR5, 0x7ffffff8, URZ, 0xc0, !UPT ;  /* 0x7ffffff8050b7892 */ /* 0x000fe4000f8ec0ff */
[----:B------:R-:W-:Y:S02]  /*0800*/  ULOP3.LUT UR5, UR5, 0x7, URZ, 0xc0, !UPT ;  /* 0x0000000705057892 */ /* 0x000fe4000f8ec0ff */
[----:B------:R-:W-:Y:S01]  /*0810*/  UIADD3 UR10, UPT, UPT, -UR11, URZ, URZ ;  /* 0x000000ff0b0a7290 */ /* 0x000fe2000fffe1ff */
[----:B------:R-:W-:Y:S01]  /*0820*/  UMOV UR4, URZ ;  /* 0x000000ff00047c82 */ /* 0x000fe20008000000 */
[----:B0-----:R-:W-:-:S04]  /*0830*/  UIADD3 UR7, UP0, UPT, UR8, 0x10, URZ ;  /* 0x0000001008077890 */ /* 0x001fc8000ff1e0ff */
[----:B------:R-:W-:-:S12]  /*0840*/  UIADD3.X UR8, UPT, UPT, URZ, UR9, URZ, UP0, !UPT ;  /* 0x00000009ff087290 */ /* 0x000fd800087fe4ff */
.L_x_26:
[----:B------:R-:W-:-:S13]  /*0850*/  ISETP.NE.AND P0, PT, R14, -0x1, PT ;  /* 0xffffffff0e00780c */ /* 0x000fda0003f05270 */
[----:B0-----:R-:W-:Y:S05]  /*0860*/  @!P0 BRA `(.L_x_18) ;  /* 0x0000000400ec8947 */ /* 0x001fea0003800000 */
[----:B------:R-:W0:Y:S01]  /*0870*/  LDCU UR9, c[0x0][0x3a0] ;  /* 0x00007400ff0977ac */ /* 0x000e220008000800 */
[----:B------:R-:W-:Y:S01]  /*0880*/  HFMA2 R12, -RZ, RZ, 0, 0 ;  /* 0x00000000ff0c7431 */ /* 0x000fe200000001ff */
[----:B------:R-:W-:-:S04]  /*0890*/  UIMAD UR15, UR13, UR4, UR12 ;  /* 0x000000040d0f72a4 */ /* 0x000fc8000f8e020c */
[----:B0-----:R-:W-:-:S12]  /*08a0*/  UIMAD UR9, UR15, UR9, URZ ;  /* 0x000000090f0972a4 */ /* 0x001fd8000f8e02ff */
.L_x_25:
[----:B0-----:R-:W0:Y:S01]  /*08b0*/  LDC.64 R18, c[0x0][0x398] ;  /* 0x0000e600ff127b82 */ /* 0x001e220000000a00 */
[C---:B------:R-:W-:Y:S01]  /*08c0*/  IMAD R0, R12.reuse, UR14, R13 ;  /* 0x0000000e0c007c24 */ /* 0x040fe2000f8e020d */
[----:B------:R-:W-:Y:S01]  /*08d0*/  BSSY.RECONVERGENT B0, `(.L_x_19) ;  /* 0x0000073000007945 */ /* 0x000fe20003800200 */
[C---:B------:R-:W-:Y:S02]  /*08e0*/  ISETP.NE.AND P1, PT, R12.reuse, R14, PT ;  /* 0x0000000e0c00720c */ /* 0x040fe40003f25270 */
[----:B------:R-:W-:Y:S02]  /*08f0*/  IADD3 R12, PT, PT, R12, 0x1, RZ ;  /* 0x000000010c0c7810 */ /* 0x000fe40007ffe0ff */
[----:B0-----:R-:W-:-:S04]  /*0900*/  ISETP.GE.AND P0, PT, R0, R19, PT ;  /* 0x000000130000720c */ /* 0x001fc80003f06270 */
[----:B------:R-:W-:-:S13]  /*0910*/  ISETP.LE.OR P0, PT, R18, UR15, P0 ;  /* 0x0000000f12007c0c */ /* 0x000fda0008703670 */
[----:B------:R-:W-:Y:S05]  /*0920*/  @P0 BRA `(.L_x_20) ;  /* 0x0000000400b40947 */ /* 0x000fea0003800000 */
[----:B------:R-:W0:Y:S01]  /*0930*/  LDC R25, c[0x0][0x3a0] ;  /* 0x0000e800ff197b82 */ /* 0x000e220000000800 */
[----:B------:R-:W-:Y:S01]  /*0940*/  MOV R26, RZ ;  /* 0x000000ff001a7202 */ /* 0x000fe20000000f00 */
[----:B------:R-:W-:Y:S01]  /*0950*/  IMAD.MOV.U32 R2, RZ, RZ, RZ ;  /* 0x000000ffff027224 */ /* 0x000fe200078e00ff */
[----:B0-----:R-:W-:-:S13]  /*0960*/  ISETP.GE.U32.AND P0, PT, R25, 0x8, PT ;  /* 0x000000081900780c */ /* 0x001fda0003f06070 */
[----:B------:R-:W-:Y:S05]  /*0970*/  @!P0 BRA `(.L_x_21) ;  /* 0x0000000000b88947 */ /* 0x000fea0003800000 */
[----:B------:R-:W-:Y:S01]  /*0980*/  HFMA2 R26, -RZ, RZ, 0, 0 ;  /* 0x00000000ff1a7431 */ /* 0x000fe200000001ff */
[----:B------:R-:W-:Y:S01]  /*0990*/  MOV R18, UR9 ;  /* 0x0000000900127c02 */ /* 0x000fe20008000f00 */
[----:B------:R-:W-:Y:S01]  /*09a0*/  UMOV UR6, UR10 ;  /* 0x0000000a00067c82 */ /* 0x000fe20008000000 */
[----:B------:R-:W-:-:S07]  /*09b0*/  MOV R20, R0 ;  /* 0x0000000000147202 */ /* 0x000fce0000000f00 */
.L_x_22:
[----:B------:R-:W0:Y:S01]  /*09c0*/  LDC.64 R10, c[0x0][0x388] ;  /* 0x0000e200ff0a7b82 */ /* 0x000e220000000a00 */
[----:B------:R-:W-:Y:S01]  /*09d0*/  MOV R3, UR8 ;  /* 0x0000000800037c02 */ /* 0x000fe20008000f00 */
[----:B------:R-:W-:-:S04]  /*09e0*/  IMAD.U32 R2, RZ, RZ, UR7 ;  /* 0x00000007ff027e24 */ /* 0x000fc8000f8e00ff */
[----:B------:R-:W-:-:S05]  /*09f0*/  IMAD.WIDE R2, R18, 0x4, R2 ;  /* 0x0000000412027825 */ /* 0x000fca00078e0202 */
[----:B------:R-:W2:Y:S04]  /*0a00*/  LDG.E R29, desc[UR16][R2.64+-0x10] ;  /* 0xfffff010021d7981 */ /* 0x000ea8000c1e1900 */
[----:B------:R-:W3:Y:S04]  /*0a10*/  LDG.E R22, desc[UR16][R2.64+-0xc] ;  /* 0xfffff41002167981 */ /* 0x000ee8000c1e1900 */
[----:B------:R-:W4:Y:S04]  /*0a20*/  LDG.E R27, desc[UR16][R2.64+-0x8] ;  /* 0xfffff810021b7981 */ /* 0x000f28000c1e1900 */
[----:B------:R-:W5:Y:S01]  /*0a30*/  LDG.E R28, desc[UR16][R2.64+-0x4] ;  /* 0xfffffc10021c7981 */ /* 0x000f62000c1e1900 */
[----:B0-----:R-:W-:-:S05]  /*0a40*/  IMAD.WIDE R10, R20, 0x4, R10 ;  /* 0x00000004140a7825 */ /* 0x001fca00078e020a */
[----:B------:R0:W2:Y:S01]  /*0a50*/  LDG.E R23, desc[UR16][R10.64] ;  /* 0x000000100a177981 */ /* 0x0000a2000c1e1900 */
[----:B------:R-:W-:-:S05]  /*0a60*/  IMAD.WIDE R16, R19, 0x4, R10 ;  /* 0x0000000413107825 */ /* 0x000fca00078e020a */
[----:B------:R1:W3:Y:S01]  /*0a70*/  LDG.E R21, desc[UR16][R16.64] ;  /* 0x0000001010157981 */ /* 0x0002e2000c1e1900 */
[----:B------:R-:W-:-:S05]  /*0a80*/  IMAD.WIDE R4, R19, 0x4, R16 ;  /* 0x0000000413047825 */ /* 0x000fca00078e0210 */
[----:B------:R1:W4:Y:S01]  /*0a90*/  LDG.E R24, desc[UR16][R4.64] ;  /* 0x0000001004187981 */ /* 0x000322000c1e1900 */
[----:B------:R-:W-:-:S04]  /*0aa0*/  IMAD.WIDE R6, R19, 0x4, R4 ;  /* 0x0000000413067825 */ /* 0x000fc800078e0204 */
[C---:B------:R-:W-:Y:S02]  /*0ab0*/  IMAD.WIDE R8, R19.reuse, 0x4, R6 ;  /* 0x0000000413087825 */ /* 0x040fe400078e0206 */
[----:B------:R-:W5:Y:S02]  /*0ac0*/  LDG.E R7, desc[UR16][R6.64] ;  /* 0x0000001006077981 */ /* 0x000f64000c1e1900 */
[C---:B0-----:R-:W-:Y:S02]  /*0ad0*/  IMAD.WIDE R10, R19.reuse, 0x4, R8 ;  /* 0x00000004130a7825 */ /* 0x041fe400078e0208 */
[----:B------:R-:W5:Y:S02]  /*0ae0*/  LDG.E R8, desc[UR16][R8.64] ;  /* 0x0000001008087981 */ /* 0x000f64000c1e1900 */
[C---:B-1----:R-:W-:Y:S02]  /*0af0*/  IMAD.WIDE R16, R19.reuse, 0x4, R10 ;  /* 0x0000000413107825 */ /* 0x042fe400078e020a */
[----:B------:R-:W5:Y:S04]  /*0b00*/  LDG.E R6, desc[UR16][R2.64+0x4] ;  /* 0x0000041002067981 */ /* 0x000f68000c1e1900 */
[----:B------:R-:W5:Y:S01]  /*0b10*/  LDG.E R11, desc[UR16][R10.64] ;  /* 0x000000100a0b7981 */ /* 0x000f62000c1e1900 */
[----:B------:R-:W-:-:S03]  /*0b20*/  IMAD.WIDE R4, R19, 0x4, R16 ;  /* 0x0000000413047825 */ /* 0x000fc600078e0210 */
[----:B------:R-:W5:Y:S04]  /*0b30*/  LDG.E R9, desc[UR16][R2.64+0x8] ;  /* 0x0000081002097981 */ /* 0x000f68000c1e1900 */
[----:B------:R-:W5:Y:S04]  /*0b40*/  LDG.E R5, desc[UR16][R4.64] ;  /* 0x0000001004057981 */ /* 0x000f68000c1e1900 */
[----:B------:R-:W5:Y:S01]  /*0b50*/  LDG.E R10, desc[UR16][R2.64+0xc] ;  /* 0x00000c10020a7981 */ /* 0x000f62000c1e1900 */
[----:B--2---:R-:W-:-:S03]  /*0b60*/  FFMA R23, R29, R23, R26 ;  /* 0x000000171d177223 */ /* 0x004fc6000000001a */
[----:B------:R-:W2:Y:S04]  /*0b70*/  LDG.E R29, desc[UR16][R2.64] ;  /* 0x00000010021d7981 */ /* 0x000ea8000c1e1900 */
[----:B------:R-:W2:Y:S01]  /*0b80*/  LDG.E R26, desc[UR16][R16.64] ;  /* 0x00000010101a7981 */ /* 0x000ea2000c1e1900 */
[----:B---3--:R-:W-:-:S04]  /*0b90*/  FFMA R22, R22, R21, R23 ;  /* 0x0000001516167223 */ /* 0x008fc80000000017 */
[----:B----4-:R-:W-:Y:S01]  /*0ba0*/  FFMA R27, R27, R24, R22 ;  /* 0x000000181b1b7223 */ /* 0x010fe20000000016 */
[----:B------:R-:W-:-:S03]  /*0bb0*/  UIADD3 UR6, UPT, UPT, UR6, 0x8, URZ ;  /* 0x0000000806067890 */ /* 0x000fc6000fffe0ff */
[----:B-----5:R-:W-:Y:S01]  /*0bc0*/  FFMA R28, R28, R7, R27 ;  /* 0x000000071c1c7223 */ /* 0x020fe2000000001b */
[----:B------:R-:W-:Y:S01]  /*0bd0*/  UISETP.NE.AND UP0, UPT, UR6, URZ, UPT ;  /* 0x000000ff0600728c */ /* 0x000fe2000bf05270 */
[----:B------:R-:W-:Y:S02]  /*0be0*/  LEA R20, R19, R20, 0x3 ;  /* 0x0000001413147211 */ /* 0x000fe400078e18ff */
[----:B------:R-:W-:Y:S01]  /*0bf0*/  IADD3 R18, PT, PT, R18, 0x8, RZ ;  /* 0x0000000812127810 */ /* 0x000fe20007ffe0ff */
[----:B--2---:R-:W-:-:S04]  /*0c00*/  FFMA R29, R29, R8, R28 ;  /* 0x000000081d1d7223 */ /* 0x004fc8000000001c */
[----:B------:R-:W-:-:S04]  /*0c10*/  FFMA R6, R6, R11, R29 ;  /* 0x0000000b06067223 */ /* 0x000fc8000000001d */
[----:B------:R-:W-:-:S04]  /*0c20*/  FFMA R9, R9, R26, R6 ;  /* 0x0000001a09097223 */ /* 0x000fc80000000006 */
[----:B------:R-:W-:Y:S01]  /*0c30*/  FFMA R26, R10, R5, R9 ;  /* 0x000000050a1a7223 */ /* 0x000fe20000000009 */
[----:B------:R-:W-:Y:S06]  /*0c40*/  BRA.U UP0, `(.L_x_22) ;  /* 0xfffffffd005c7547 */ /* 0x000fec000b83ffff */
[----:B------:R-:W-:-:S07]  /*0c50*/  MOV R2, UR11 ;  /* 0x0000000b00027c02 */ /* 0x000fce0008000f00 */
.L_x_21:
[----:B------:R-:W-:-:S09]  /*0c60*/  UISETP.NE.AND UP0, UPT, UR5, URZ, UPT ;  /* 0x000000ff0500728c */ /* 0x000fd2000bf05270 */
[----:B------:R-:W-:Y:S05]  /*0c70*/  BRA.U !UP0, `(.L_x_23) ;  /* 0x0000000108d07547 */ /* 0x000fea000b800000 */
[----:B------:R-:W-:Y:S01]  /*0c80*/  UIADD3 UR6, UPT, UPT, UR5, -0x1, URZ ;  /* 0xffffffff05067890 */ /* 0x000fe2000fffe0ff */
[----:B------:R-:W-:-:S03]  /*0c90*/  LOP3.LUT P0, R18, R25, 0x3, RZ, 0xc0, !PT ;  /* 0x0000000319127812 */ /* 0x000fc6000780c0ff */
[----:B------:R-:W-:-:S09]  /*0ca0*/  UISETP.GE.U32.AND UP0, UPT, UR6, 0x3, UPT ;  /* 0x000000030600788c */ /* 0x000fd2000bf06070 */
[----:B------:R-:W-:Y:S05]  /*0cb0*/  BRA.U !UP0, `(.L_x_24) ;  /* 0x0000000108587547 */ /* 0x000fea000b800000 */
[----:B------:R-:W0:Y:S01]  /*0cc0*/  LDC.64 R4, c[0x0][0x388] ;  /* 0x0000e200ff047b82 */ /* 0x000e220000000a00 */
[C---:B------:R-:W-:Y:S02]  /*0cd0*/  IMAD R9, R2.reuse, R19, R0 ;  /* 0x0000001302097224 */ /* 0x040fe400078e0200 */
[----:B------:R-:W-:-:S05]  /*0ce0*/  VIADD R3, R2, UR9 ;  /* 0x0000000902037c36 */ /* 0x000fca0008000000 */
[----:B------:R-:W1:Y:S01]  /*0cf0*/  LDC.64 R6, c[0x0][0x380] ;  /* 0x0000e000ff067b82 */ /* 0x000e620000000a00 */
[----:B0-----:R-:W-:-:S04]  /*0d00*/  IMAD.WIDE R4, R9, 0x4, R4 ;  /* 0x0000000409047825 */ /* 0x001fc800078e0204 */
[----:B------:R-:W-:Y:S02]  /*0d10*/  IMAD.WIDE R8, R19, 0x4, R4 ;  /* 0x0000000413087825 */ /* 0x000fe400078e0204 */
[----:B------:R-:W2:Y:S02]  /*0d20*/  LDG.E R4, desc[UR16][R4.64] ;  /* 0x0000001004047981 */ /* 0x000ea4000c1e1900 */
[----:B-1----:R-:W-:-:S04]  /*0d30*/  IMAD.WIDE R6, R3, 0x4, R6 ;  /* 0x0000000403067825 */ /* 0x002fc800078e0206 */
[C---:B------:R-:W-:Y:S01]  /*0d40*/  IMAD.WIDE R10, R19.reuse, 0x4, R8 ;  /* 0x00000004130a7825 */ /* 0x040fe200078e0208 */
[----:B------:R-:W2:Y:S04]  /*0d50*/  LDG.E R3, desc[UR16][R6.64] ;  /* 0x0000001006037981 */ /* 0x000ea8000c1e1900 */
[----:B------:R-:W3:Y:S01]  /*0d60*/  LDG.E R8, desc[UR16][R8.64] ;  /* 0x0000001008087981 */ /* 0x000ee2000c1e1900 */
[----:B------:R-:W-:-:S03]  /*0d70*/  IMAD.WIDE R16, R19, 0x4, R10 ;  /* 0x0000000413107825 */ /* 0x000fc600078e020a */
[----:B------:R-:W3:Y:S04]  /*0d80*/  LDG.E R20, desc[UR16][R6.64+0x4] ;  /* 0x0000041006147981 */ /* 0x000ee8000c1e1900 */
[----:B------:R-:W4:Y:S04]  /*0d90*/  LDG.E R21, desc[UR16][R10.64] ;  /* 0x000000100a157981 */ /* 0x000f28000c1e1900 */
[----:B------:R-:W4:Y:S04]  /*0da0*/  LDG.E R22, desc[UR16][R6.64+0x8] ;  /* 0x0000081006167981 */ /* 0x000f28000c1e1900 */
[----:B------:R-:W5:Y:S04]  /*0db0*/  LDG.E R24, desc[UR16][R6.64+0xc] ;  /* 0x00000c1006187981 */ /* 0x000f68000c1e1900 */
[----:B------:R-:W5:Y:S01]  /*0dc0*/  LDG.E R16, desc[UR16][R16.64] ;  /* 0x0000001010107981 */ /* 0x000f62000c1e1900 */
[----:B------:R-:W-:Y:S01]  /*0dd0*/  IADD3 R2, PT, PT, R2, 0x4, RZ ;  /* 0x0000000402027810 */ /* 0x000fe20007ffe0ff */
[----:B--2---:R-:W-:-:S04]  /*0de0*/  FFMA R3, R3, R4, R26 ;  /* 0x0000000403037223 */ /* 0x004fc8000000001a */
[----:B---3--:R-:W-:-:S04]  /*0df0*/  FFMA R3, R20, R8, R3 ;  /* 0x0000000814037223 */ /* 0x008fc80000000003 */
[----:B----4-:R-:W-:-:S04]  /*0e00*/  FFMA R3, R22, R21, R3 ;  /* 0x0000001516037223 */ /* 0x010fc80000000003 */
[----:B-----5:R-:W-:-:S07]  /*0e10*/  FFMA R26, R24, R16, R3 ;  /* 0x00000010181a7223 */ /* 0x020fce0000000003 */
.L_x_24:
[----:B------:R-:W-:Y:S05]  /*0e20*/  @!P0 BRA `(.L_x_23) ;  /* 0x0000000000648947 */ /* 0x000fea0003800000 */
[----:B------:R-:W0:Y:S01]  /*0e30*/  LDC.64 R10, c[0x0][0x388] ;  /* 0x0000e200ff0a7b82 */ /* 0x000e220000000a00 */
[----:B------:R-:W-:Y:S02]  /*0e40*/  ISETP.NE.AND P0, PT, R18, 0x1, PT ;  /* 0x000000011200780c */ /* 0x000fe40003f05270 */
[----:B------:R-:W-:-:S05]  /*0e50*/  LOP3.LUT P2, RZ, R25, 0x1, RZ, 0xc0, !PT ;  /* 0x0000000119ff7812 */ /* 0x000fca000784c0ff */
[----:B------:R-:W1:Y:S06]  /*0e60*/  LDC.64 R8, c[0x0][0x380] ;  /* 0x0000e000ff087b82 */ /* 0x000e6c0000000a00 */
[C---:B------:R-:W-:Y:S01]  /*0e70*/  @P0 IMAD R17, R2.reuse, R19, R0 ;  /* 0x0000001302110224 */ /* 0x040fe200078e0200 */
[C---:B------:R-:W-:Y:S01]  /*0e80*/  @P0 IADD3 R3, PT, PT, R2.reuse, UR9, RZ ;  /* 0x0000000902030c10 */ /* 0x040fe2000fffe0ff */
[----:B------:R-:W2:Y:S01]  /*0e90*/  LDC.64 R4, c[0x0][0x380] ;  /* 0x0000e000ff047b82 */ /* 0x000ea20000000a00 */
[----:B------:R-:W-:-:S05]  /*0ea0*/  @P0 IADD3 R2, PT, PT, R2, 0x2, RZ ;  /* 0x0000000202020810 */ /* 0x000fca0007ffe0ff */
[C---:B------:R-:W-:Y:S02]  /*0eb0*/  @P2 IMAD R21, R2.reuse, R19, R0 ;  /* 0x0000001302152224 */ /* 0x040fe400078e0200 */
[----:B------:R-:W3:Y:S01]  /*0ec0*/  LDC.64 R6, c[0x0][0x388] ;  /* 0x0000e200ff067b82 */ /* 0x000ee20000000a00 */
[----:B0-----:R-:W-:Y:S01]  /*0ed0*/  @P0 IMAD.WIDE R10, R17, 0x4, R10 ;  /* 0x00000004110a0825 */ /* 0x001fe200078e020a */
[----:B------:R-:W-:-:S04]  /*0ee0*/  @P2 IADD3 R17, PT, PT, R2, UR9, RZ ;  /* 0x0000000902112c10 */ /* 0x000fc8000fffe0ff */
[----:B------:R-:W4:Y:S01]  /*0ef0*/  @P0 LDG.E R16, desc[UR16][R10.64] ;  /* 0x000000100a100981 */ /* 0x000f22000c1e1900 */
[----:B-1----:R-:W-:-:S04]  /*0f00*/  @P0 IMAD.WIDE R8, R3, 0x4, R8 ;  /* 0x0000000403080825 */ /* 0x002fc800078e0208 */
[----:B------:R-:W-:Y:S01]  /*0f10*/  @P0 IMAD.WIDE R2, R19, 0x4, R10 ;  /* 0x0000000413020825 */ /* 0x000fe200078e020a */
[----:B------:R-:W4:Y:S03]  /*0f20*/  @P0 LDG.E R23, desc[UR16][R8.64] ;  /* 0x0000001008170981 */ /* 0x000f26000c1e1900 */
[----:B--2---:R-:W-:Y:S01]  /*0f30*/  @P2 IMAD.WIDE R4, R17, 0x4, R4 ;  /* 0x0000000411042825 */ /* 0x004fe200078e0204 */
[----:B------:R-:W2:Y:S04]  /*0f40*/  @P0 LDG.E R25, desc[UR16][R8.64+0x4] ;  /* 0x0000041008190981 */ /* 0x000ea8000c1e1900 */
[----:B------:R-:W2:Y:S01]  /*0f50*/  @P0 LDG.E R2, desc[UR16][R2.64] ;  /* 0x0000001002020981 */ /* 0x000ea2000c1e1900 */
[----:B---3--:R-:W-:-:S03]  /*0f60*/  @P2 IMAD.WIDE R6, R21, 0x4, R6 ;  /* 0x0000000415062825 */ /* 0x008fc600078e0206 */
[----:B------:R-:W3:Y:S04]  /*0f70*/  @P2 LDG.E R5, desc[UR16][R4.64] ;  /* 0x0000001004052981 */ /* 0x000ee8000c1e1900 */
[----:B------:R-:W3:Y:S01]  /*0f80*/  @P2 LDG.E R6, desc[UR16][R6.64] ;  /* 0x0000001006062981 */ /* 0x000ee2000c1e1900 */
[----:B----4-:R-:W-:-:S04]  /*0f90*/  @P0 FFMA R16, R23, R16, R26 ;  /* 0x0000001017100223 */ /* 0x010fc8000000001a */
[----:B--2---:R-:W-:-:S04]  /*0fa0*/  @P0 FFMA R26, R25, R2, R16 ;  /* 0x00000002191a0223 */ /* 0x004fc80000000010 */
[----:B---3--:R-:W-:-:S07]  /*0fb0*/  @P2 FFMA R26, R5, R6, R26 ;  /* 0x00000006051a2223 */ /* 0x008fce000000001a */
.L_x_23:
[----:B------:R-:W0:Y:S01]  /*0fc0*/  LDC.64 R2, c[0x0][0x390] ;  /* 0x0000e400ff027b82 */ /* 0x000e220000000a00 */
[----:B------:R-:W-:-:S04]  /*0fd0*/  IMAD R19, R19, UR15, R0 ;  /* 0x0000000f13137c24 */ /* 0x000fc8000f8e0200 */
[----:B0-----:R-:W-:-:S05]  /*0fe0*/  IMAD.WIDE R2, R19, 0x4, R2 ;  /* 0x0000000413027825 */ /* 0x001fca00078e0202 */
[----:B------:R0:W-:Y:S02]  /*0ff0*/  STG.E desc[UR16][R2.64], R26 ;  /* 0x0000001a02007986 */ /* 0x0001e4000c101910 */
.L_x_20:
[----:B------:R-:W-:Y:S05]  /*1000*/  BSYNC.RECONVERGENT B0 ;  /* 0x0000000000007941 */ /* 0x000fea0003800200 */
.L_x_19:
[----:B------:R-:W-:Y:S05]  /*1010*/  @P1 BRA `(.L_x_25) ;  /* 0xfffffff800241947 */ /* 0x000fea000383ffff */
.L_x_18:
[----:B------:R-:W-:-:S13]  /*1020*/  ISETP.NE.AND P0, PT, R15, UR4, PT ;  /* 0x000000040f007c0c */ /* 0x000fda000bf05270 */
[----:B------:R-:W-:Y:S05]  /*1030*/  @!P0 EXIT ;  /* 0x000000000000894d */ /* 0x000fea0003800000 */
[----:B------:R-:W-:Y:S01]  /*1040*/  UIADD3 UR4, UPT, UPT, UR4, 0x1, URZ ;  /* 0x0000000104047890 */ /* 0x000fe2000fffe0ff */
[----:B------:R-:W-:Y:S11]  /*1050*/  BRA `(.L_x_26) ;  /* 0xfffffff400fc7947 */ /* 0x000ff6000383ffff */
.L_x_27:
        /* <DEDUP_REMOVED lines=10> */
.L_x_106:


//--------------------- .text.matrixMulv21        --------------------------
	.section	.text.matrixMulv21,"ax",@progbits
	.align	128
        .global         matrixMulv21
        .type           matrixMulv21,@function
        .size           matrixMulv21,(.L_x_107 - matrixMulv21)
        .other          matrixMulv21,@"STO_CUDA_ENTRY STV_DEFAULT"
matrixMulv21:
.text.matrixMulv21:
[----:B------:R-:W-:Y:S08]  /*0000*/  LDC R1, c[0x0][0x37c] ;  /* 0x0000df00ff017b82 */ /* 0x000ff00000000800 */
[----:B------:R-:W0:Y:S01]  /*0010*/  LDC R0, c[0x0][0x3a0] ;  /* 0x0000e800ff007b82 */ /* 0x000e220000000800 */
[----:B------:R-:W1:Y:S01]  /*0020*/  S2R R17, SR_TID.X ;  /* 0x0000000000117919 */ /* 0x000e620000002100 */
[----:B------:R-:W2:Y:S01]  /*0030*/  LDCU.64 UR4, c[0x0][0x358] ;  /* 0x00006b00ff0477ac */ /* 0x000ea20008000a00 */
[----:B------:R-:W-:Y:S01]  /*0040*/  HFMA2 R29, -RZ, RZ, 0, 0 ;  /* 0x00000000ff1d7431 */ /* 0x000fe200000001ff */
[----:B------:R-:W3:Y:S01]  /*0050*/  S2R R16, SR_TID.Y ;  /* 0x0000000000107919 */ /* 0x000ee20000002200 */
[----:B0-----:R-:W-:-:S13]  /*0060*/  ISETP.GE.AND P0, PT, R0, 0x1, PT ;  /* 0x000000010000780c */ /* 0x001fda0003f06270 */
[----:B-123--:R-:W-:Y:S05]  /*0070*/  @!P0 BRA `(.L_x_28) ;  /* 0x0000000400f08947 */ /* 0x00efea0003800000 */
[C---:B------:R-:W-:Y:S01]  /*0080*/  ISETP.GE.U32.AND P1, PT, R0.reuse, 0x8, PT ;  /* 0x000000080000780c */ /* 0x040fe20003f26070 */
[----:B------:R-:W-:Y:S01]  /*0090*/  IMAD R19, R17, R0, RZ ;  /* 0x0000000011137224 */ /* 0x000fe200078e02ff */
[----:B------:R-:W-:Y:S02]  /*00a0*/  LOP3.LUT R24, R0, 0x7, RZ, 0xc0, !PT ;  /* 0x0000000700187812 */ /* 0x000fe400078ec0ff */
[----:B------:R-:W-:Y:S02]  /*00b0*/  MOV R29, RZ ;  /* 0x000000ff001d7202 */ /* 0x000fe40000000f00 */
[----:B------:R-:W-:Y:S02]  /*00c0*/  ISETP.NE.AND P0, PT, R24, RZ, PT ;  /* 0x000000ff1800720c */ /* 0x000fe40003f05270 */
[----:B------:R-:W-:-:S05]  /*00d0*/  MOV R20, RZ ;  /* 0x000000ff00147202 */ /* 0x000fca0000000f00 */
[----:B------:R-:W-:Y:S06]  /*00e0*/  @!P1 BRA `(.L_x_29) ;  /* 0x0000000000c89947 */ /* 0x000fec0003800000 */
[----:B------:R-:W0:Y:S01]  /*00f0*/  LDC.64 R2, c[0x0][0x380] ;  /* 0x0000e000ff027b82 */ /* 0x000e220000000a00 */
[----:B------:R-:W-:Y:S02]  /*0100*/  LOP3.LUT R20, R0, 0x7ffffff8, RZ, 0xc0, !PT ;  /* 0x7ffffff800147812 */ /* 0x000fe400078ec0ff */
[----:B------:R-:W-:Y:S02]  /*0110*/  MOV R29, RZ ;  /* 0x000000ff001d7202 */ /* 0x000fe40000000f00 */
[----:B------:R-:W-:Y:S02]  /*0120*/  MOV R21, R16 ;  /* 0x0000001000157202 */ /* 0x000fe40000000f00 */
[----:B------:R-:W-:Y:S01]  /*0130*/  IADD3 R18, PT, PT, -R20, RZ, RZ ;  /* 0x000000ff14127210 */ /* 0x000fe20007ffe1ff */
[----:B0-----:R-:W-:-:S03]  /*0140*/  IMAD.WIDE.U32 R2, R19, 0x4, R2 ;  /* 0x0000000413027825 */ /* 0x001fc600078e0002 */
[----:B------:R-:W-:-:S04]  /*0150*/  IADD3 R5, P1, PT, R2, 0x10, RZ ;  /* 0x0000001002057810 */ /* 0x000fc80007f3e0ff */
[----:B------:R-:W-:-:S09]  /*0160*/  IADD3.X R4, PT, PT, RZ, R3, RZ, P1, !PT ;  /* 0x00000003ff047210 */ /* 0x000fd20000ffe4ff */
.L_x_30:
[----:B------:R-:W0:Y:S01]  /*0170*/  LDC.64 R14, c[0x0][0x388] ;  /* 0x0000e200ff0e7b82 */ /* 0x000e220000000a00 */
[----:B------:R-:W-:Y:S02]  /*0180*/  MOV R2, R5 ;  /* 0x0000000500027202 */ /* 0x000fe40000000f00 */
[----:B------:R-:W-:-:S05]  /*0190*/  MOV R3, R4 ;  /* 0x0000000400037202 */ /* 0x000fca0000000f00 */
[----:B------:R-:W2:Y:S01]  /*01a0*/  LDG.E R12, desc[UR4][R2.64+-0x10] ;  /* 0xfffff004020c7981 */ /* 0x000ea2000c1e1900 */
[----:B------:R-:W1:Y:S03]  /*01b0*/  LDC R23, c[0x0][0x39c] ;  /* 0x0000e700ff177b82 */ /* 0x000e660000000800 */
[----:B------:R-:W3:Y:S04]  /*01c0*/  LDG.E R22, desc[UR4][R2.64+-0xc] ;  /* 0xfffff40402167981 */ /* 0x000ee8000c1e1900 */
[----:B------:R-:W4:Y:S04]  /*01d0*/  LDG.E R27, desc[UR4][R2.64+-0x8] ;  /* 0xfffff804021b7981 */ /* 0x000f28000c1e1900 */
[----:B------:R-:W5:Y:S01]  /*01e0*/  LDG.E R26, desc[UR4][R2.64+-0x4] ;  /* 0xfffffc04021a7981 */ /* 0x000f62000c1e1900 */
[----:B0-----:R-:W-:-:S05]  /*01f0*/  IMAD.WIDE R14, R21, 0x4, R14 ;  /* 0x00000004150e7825 */ /* 0x001fca00078e020e */
[----:B------:R1:W2:Y:S02]  /*0200*/  LDG.E R13, desc[UR4][R14.64] ;  /* 0x000000040e0d7981 */ /* 0x0002a4000c1e1900 */
[----:B-1----:R-:W-:-:S05]  /*0210*/  IMAD.WIDE R14, R23, 0x4, R14 ;  /* 0x00000004170e7825 */ /* 0x002fca00078e020e */
[----:B------:R0:W3:Y:S01]  /*0220*/  LDG.E R25, desc[UR4][R14.64] ;  /* 0x000000040e197981 */ /* 0x0000e2000c1e1900 */
[----:B------:R-:W-:-:S04]  /*0230*/  IMAD.WIDE R10, R23, 0x4, R14 ;  /* 0x00000004170a7825 */ /* 0x000fc800078e020e */
[C---:B------:R-:W-:Y:S02]  /*0240*/  IMAD.WIDE R8, R23.reuse, 0x4, R10 ;  /* 0x0000000417087825 */ /* 0x040fe400078e020a */
[----:B------:R-:W4:Y:S02]  /*0250*/  LDG.E R10, desc[UR4][R10.64] ;  /* 0x000000040a0a7981 */ /* 0x000f24000c1e1900 */
[C---:B------:R-:W-:Y:S02]  /*0260*/  IMAD.WIDE R4, R23.reuse, 0x4, R8 ;  /* 0x0000000417047825 */ /* 0x040fe400078e0208 */
[----:B------:R-:W5:Y:S02]  /*0270*/  LDG.E R9, desc[UR4][R8.64] ;  /* 0x0000000408097981 */ /* 0x000f64000c1e1900 */
[C---:B------:R-:W-:Y:S02]  /*0280*/  IMAD.WIDE R6, R23.reuse, 0x4, R4 ;  /* 0x0000000417067825 */ /* 0x040fe400078e0204 */
[----:B------:R-:W5:Y:S04]  /*0290*/  LDG.E R11, desc[UR4][R2.64+0x4] ;  /* 0x00000404020b7981 */ /* 0x000f68000c1e1900 */
[----:B------:R-:W5:Y:S04]  /*02a0*/  LDG.E R4, desc[UR4][R4.64] ;  /* 0x0000000404047981 */ /* 0x000f68000c1e1900 */
[----:B------:R-:W5:Y:S04]  /*02b0*/  LDG.E R8, desc[UR4][R2.64+0xc] ;  /* 0x00000c0402087981 */ /* 0x000f68000c1e1900 */
[----:B------:R-:W5:Y:S01]  /*02c0*/  LDG.E R5, desc[UR4][R2.64] ;  /* 0x0000000402057981 */ /* 0x000f62000c1e1900 */
[----:B--2---:R-:W-:Y:S01]  /*02d0*/  FFMA R29, R12, R13, R29 ;  /* 0x0000000d0c1d7223 */ /* 0x004fe2000000001d */
[----:B------:R-:W-:-:S02]  /*02e0*/  IMAD.WIDE R12, R23, 0x4, R6 ;  /* 0x00000004170c7825 */ /* 0x000fc400078e0206 */
[----:B------:R-:W2:Y:S02]  /*02f0*/  LDG.E R6, desc[UR4][R6.64] ;  /* 0x0000000406067981 */ /* 0x000ea4000c1e1900 */
[----:B0-----:R-:W-:Y:S02]  /*0300*/  IMAD.WIDE R14, R23, 0x4, R12 ;  /* 0x00000004170e7825 */ /* 0x001fe400078e020c */
[----:B------:R-:W2:Y:S04]  /*0310*/  LDG.E R28, desc[UR4][R12.64] ;  /* 0x000000040c1c7981 */ /* 0x000ea8000c1e1900 */
[----:B------:R-:W2:Y:S04]  /*0320*/  LDG.E R7, desc[UR4][R2.64+0x8] ;  /* 0x0000080402077981 */ /* 0x000ea8000c1e1900 */
[----:B------:R-:W2:Y:S01]  /*0330*/  LDG.E R15, desc[UR4][R14.64] ;  /* 0x000000040e0f7981 */ /* 0x000ea2000c1e1900 */
[----:B---3--:R-:W-:Y:S01]  /*0340*/  FFMA R22, R22, R25, R29 ;  /* 0x0000001916167223 */ /* 0x008fe2000000001d */
[----:B------:R-:W-:-:S03]  /*0350*/  IADD3 R18, PT, PT, R18, 0x8, RZ ;  /* 0x0000000812127810 */ /* 0x000fc60007ffe0ff */
[----:B----4-:R-:W-:Y:S01]  /*0360*/  FFMA R27, R27, R10, R22 ;  /* 0x0000000a1b1b7223 */ /* 0x010fe20000000016 */
[----:B------:R-:W-:-:S03]  /*0370*/  ISETP.NE.AND P1, PT, R18, RZ, PT ;  /* 0x000000ff1200720c */ /* 0x000fc60003f25270 */
[----:B-----5:R-:W-:Y:S01]  /*0380*/  FFMA R26, R26, R9, R27 ;  /* 0x000000091a1a7223 */ /* 0x020fe2000000001b */
[----:B------:R-:W-:-:S03]  /*0390*/  LEA R21, R23, R21, 0x3 ;  /* 0x0000001517157211 */ /* 0x000fc600078e18ff */
[----:B------:R-:W-:Y:S01]  /*03a0*/  FFMA R4, R5, R4, R26 ;  /* 0x0000000405047223 */ /* 0x000fe2000000001a */
[----:B------:R-:W-:-:S03]  /*03b0*/  IADD3 R5, P2, PT, R2, 0x20, RZ ;  /* 0x0000002002057810 */ /* 0x000fc60007f5e0ff */
[----:B--2---:R-:W-:-:S04]  /*03c0*/  FFMA R4, R11, R6, R4 ;  /* 0x000000060b047223 */ /* 0x004fc80000000004 */
[----:B------:R-:W-:Y:S01]  /*03d0*/  FFMA R7, R7, R28, R4 ;  /* 0x0000001c07077223 */ /* 0x000fe20000000004 */
[----:B------:R-:W-:-:S03]  /*03e0*/  IADD3.X R4, PT, PT, RZ, R3, RZ, P2, !PT ;  /* 0x00000003ff047210 */ /* 0x000fc600017fe4ff */
[----:B------:R-:W-:Y:S01]  /*03f0*/  FFMA R29, R8, R15, R7 ;  /* 0x0000000f081d7223 */ /* 0x000fe20000000007 */
[----:B------:R-:W-:Y:S06]  /*0400*/  @P1 BRA `(.L_x_30) ;  /* 0xfffffffc00581947 */ /* 0x000fec000383ffff */
.L_x_29:
[----:B------:R-:W-:Y:S05]  /*0410*/  @!P0 BRA `(.L_x_28) ;  /* 0x0000000400088947 */ /* 0x000fea0003800000 */
[----:B------:R-:W-:Y:S02]  /*0420*/  ISETP.GE.U32.AND P1, PT, R24, 0x4, PT ;  /* 0x000000041800780c */ /* 0x000fe40003f26070 */
[----:B------:R-:W-:-:S04]  /*0430*/  LOP3.LUT R14, R0, 0x3, RZ, 0xc0, !PT ;  /* 0x00000003000e7812 */ /* 0x000fc800078ec0ff */
[----:B------:R-:W-:-:S07]  /*0440*/  ISETP.NE.AND P0, PT, R14, RZ, PT ;  /* 0x000000ff0e00720c */ /* 0x000fce0003f05270 */
[----:B------:R-:W-:Y:S06]  /*0450*/  @!P1 BRA `(.L_x_31) ;  /* 0x0000000000709947 */ /* 0x000fec0003800000 */
[----:B------:R-:W0:Y:S01]  /*0460*/  LDC R11, c[0x0][0x39c] ;  /* 0x0000e700ff0b7b82 */ /* 0x000e220000000800 */
[----:B------:R-:W1:Y:S01]  /*0470*/  LDCU.64 UR6, c[0x0][0x380] ;  /* 0x00007000ff0677ac */ /* 0x000e620008000a00 */
[CC--:B------:R-:W-:Y:S02]  /*0480*/  IADD3 R3, PT, PT, R19.reuse, R20.reuse, RZ ;  /* 0x0000001413037210 */ /* 0x0c0fe40007ffe0ff */
[----:B------:R-:W-:-:S04]  /*0490*/  IADD3 R8, P1, PT, R19, R20, RZ ;  /* 0x0000001413087210 */ /* 0x000fc80007f3e0ff */
[----:B------:R-:W2:Y:S08]  /*04a0*/  LDC.64 R4, c[0x0][0x388] ;  /* 0x0000e200ff047b82 */ /* 0x000eb00000000a00 */
[----:B------:R-:W3:Y:S01]  /*04b0*/  LDC.64 R12, c[0x0][0x380] ;  /* 0x0000e000ff0c7b82 */ /* 0x000ee20000000a00 */
[----:B0-----:R-:W-:-:S04]  /*04c0*/  IMAD R7, R20, R11, R16 ;  /* 0x0000000b14077224 */ /* 0x001fc800078e0210 */
[----:B--2---:R-:W-:-:S04]  /*04d0*/  IMAD.WIDE R4, R7, 0x4, R4 ;  /* 0x0000000407047825 */ /* 0x004fc800078e0204 */
[----:B------:R-:W-:Y:S02]  /*04e0*/  IMAD.WIDE R6, R11, 0x4, R4 ;  /* 0x000000040b067825 */ /* 0x000fe400078e0204 */
[----:B------:R-:W2:Y:S02]  /*04f0*/  LDG.E R4, desc[UR4][R4.64] ;  /* 0x0000000404047981 */ /* 0x000ea4000c1e1900 */
[----:B---3--:R-:W-:Y:S01]  /*0500*/  IMAD.WIDE.U32 R12, R3, 0x4, R12 ;  /* 0x00000004030c7825 */ /* 0x008fe200078e000c */
[----:B------:R-:W-:Y:S02]  /*0510*/  IADD3.X R3, PT, PT, RZ, RZ, RZ, P1, !PT ;  /* 0x000000ffff037210 */ /* 0x000fe40000ffe4ff */
[----:B-1----:R-:W-:-:S03]  /*0520*/  LEA R2, P1, R8, UR6, 0x2 ;  /* 0x0000000608027c11 */ /* 0x002fc6000f8210ff */
[----:B------:R-:W2:Y:S01]  /*0530*/  LDG.E R12, desc[UR4][R12.64] ;  /* 0x000000040c0c7981 */ /* 0x000ea2000c1e1900 */
[----:B------:R-:W-:Y:S01]  /*0540*/  LEA.HI.X R3, R8, UR7, R3, 0x2, P1 ;  /* 0x0000000708037c11 */ /* 0x000fe200088f1403 */
[C---:B------:R-:W-:Y:S02]  /*0550*/  IMAD.WIDE R8, R11.reuse, 0x4, R6 ;  /* 0x000000040b087825 */ /* 0x040fe400078e0206 */
[----:B------:R-:W3:Y:S04]  /*0560*/  LDG.E R6, desc[UR4][R6.64] ;  /* 0x0000000406067981 */ /* 0x000ee8000c1e1900 */
[----:B------:R-:W3:Y:S01]  /*0570*/  LDG.E R18, desc[UR4][R2.64+0x4] ;  /* 0x0000040402127981 */ /* 0x000ee2000c1e1900 */
[----:B------:R-:W-:-:S03]  /*0580*/  IMAD.WIDE R10, R11, 0x4, R8 ;  /* 0x000000040b0a7825 */ /* 0x000fc600078e0208 */
        /* <DEDUP_REMOVED lines=9> */
.L_x_31:
[----:B------:R-:W-:Y:S05]  /*0620*/  @!P0 BRA `(.L_x_28) ;  /* 0x0000000000848947 */ /* 0x000fea0003800000 */
[----:B------:R-:W-:Y:S01]  /*0630*/  ISETP.NE.AND P1, PT, R14, 0x1, PT ;  /* 0x000000010e00780c */ /* 0x000fe20003f25270 */
[----:B------:R-:W0:Y:S01]  /*0640*/  LDC.64 R8, c[0x0][0x388] ;  /* 0x0000e200ff087b82 */ /* 0x000e220000000a00 */
[----:B------:R-:W-:-:S04]  /*0650*/  LOP3.LUT R0, R0, 0x1, RZ, 0xc0, !PT ;  /* 0x0000000100007812 */ /* 0x000fc800078ec0ff */
[----:B------:R-:W-:-:S03]  /*0660*/  ISETP.NE.U32.AND P0, PT, R0, 0x1, PT ;  /* 0x000000010000780c */ /* 0x000fc60003f05070 */
[----:B------:R-:W1:Y:S04]  /*0670*/  LDC.64 R10, c[0x0][0x380] ;  /* 0x0000e000ff0a7b82 */ /* 0x000e680000000a00 */
[CC--:B------:R-:W-:Y:S02]  /*0680*/  @P1 IADD3 R21, PT, PT, R19.reuse, R20.reuse, RZ ;  /* 0x0000001413151210 */ /* 0x0c0fe40007ffe0ff */
[----:B------:R-:W-:Y:S02]  /*0690*/  @P1 IADD3 R0, P2, PT, R19, R20, RZ ;  /* 0x0000001413001210 */ /* 0x000fe40007f5e0ff */
[----:B------:R-:W2:Y:S02]  /*06a0*/  @P1 LDC R15, c[0x0][0x39c] ;  /* 0x0000e700ff0f1b82 */ /* 0x000ea40000000800 */
[----:B------:R-:W-:-:S06]  /*06b0*/  @P1 IADD3.X R12, PT, PT, RZ, RZ, RZ, P2, !PT ;  /* 0x000000ffff0c1210 */ /* 0x000fcc00017fe4ff */
[----:B------:R-:W3:Y:S08]  /*06c0*/  @P1 LDC.64 R6, c[0x0][0x380] ;  /* 0x0000e000ff061b82 */ /* 0x000ef00000000a00 */
[----:B------:R-:W4:Y:S01]  /*06d0*/  @!P0 LDC R13, c[0x0][0x39c] ;  /* 0x0000e700ff0d8b82 */ /* 0x000f220000000800 */
[----:B-1----:R-:W-:-:S06]  /*06e0*/  @P1 IMAD.WIDE.U32 R10, R21, 0x4, R10 ;  /* 0x00000004150a1825 */ /* 0x002fcc00078e000a */
[----:B------:R-:W5:Y:S01]  /*06f0*/  @P1 LDG.E R10, desc[UR4][R10.64] ;  /* 0x000000040a0a1981 */ /* 0x000f62000c1e1900 */
[----:B------:R-:W1:Y:S01]  /*0700*/  LDC.64 R2, c[0x0][0x380] ;  /* 0x0000e000ff027b82 */ /* 0x000e620000000a00 */
[C---:B--2---:R-:W-:Y:S01]  /*0710*/  @P1 IMAD R23, R20.reuse, R15, R16 ;  /* 0x0000000f14171224 */ /* 0x044fe200078e0210 */
[----:B------:R-:W-:-:S03]  /*0720*/  @P1 IADD3 R20, PT, PT, R20, 0x2, RZ ;  /* 0x0000000214141810 */ /* 0x000fc60007ffe0ff */
[----:B0-----:R-:W-:-:S03]  /*0730*/  @P1 IMAD.WIDE R8, R23, 0x4, R8 ;  /* 0x0000000417081825 */ /* 0x001fc600078e0208 */
[----:B------:R-:W0:Y:S01]  /*0740*/  LDC.64 R4, c[0x0][0x388] ;  /* 0x0000e200ff047b82 */ /* 0x000e220000000a00 */
[C---:B---3--:R-:W-:Y:S02]  /*0750*/  @P1 LEA R6, P2, R0.reuse, R6, 0x2 ;  /* 0x0000000600061211 */ /* 0x048fe400078410ff */
[----:B------:R-:W-:Y:S01]  /*0760*/  @!P0 IADD3 R19, PT, PT, R19, R20, RZ ;  /* 0x0000001413138210 */ /* 0x000fe20007ffe0ff */
[----:B------:R-:W-:Y:S01]  /*0770*/  @P1 IMAD.WIDE R14, R15, 0x4, R8 ;  /* 0x000000040f0e1825 */ /* 0x000fe200078e0208 */
[----:B------:R-:W-:Y:S02]  /*0780*/  @P1 LEA.HI.X R7, R0, R7, R12, 0x2, P2 ;  /* 0x0000000700071211 */ /* 0x000fe400010f140c */
[----:B------:R-:W5:Y:S01]  /*0790*/  @P1 LDG.E R0, desc[UR4][R8.64] ;  /* 0x0000000408001981 */ /* 0x000f62000c1e1900 */
[----:B----4-:R-:W-:-:S03]  /*07a0*/  @!P0 IMAD R13, R20, R13, R16 ;  /* 0x0000000d140d8224 */ /* 0x010fc600078e0210 */
[----:B------:R-:W2:Y:S04]  /*07b0*/  @P1 LDG.E R7, desc[UR4][R6.64+0x4] ;  /* 0x0000040406071981 */ /* 0x000ea8000c1e1900 */
[----:B------:R-:W2:Y:S01]  /*07c0*/  @P1 LDG.E R14, desc[UR4][R14.64] ;  /* 0x000000040e0e1981 */ /* 0x000ea2000c1e1900 */
[----:B-1----:R-:W-:-:S06]  /*07d0*/  @!P0 IMAD.WIDE.U32 R2, R19, 0x4, R2 ;  /* 0x0000000413028825 */ /* 0x002fcc00078e0002 */
[----:B------:R-:W3:Y:S01]  /*07e0*/  @!P0 LDG.E R2, desc[UR4][R2.64] ;  /* 0x0000000402028981 */ /* 0x000ee2000c1e1900 */
[----:B0-----:R-:W-:-:S06]  /*07f0*/  @!P0 IMAD.WIDE R4, R13, 0x4, R4 ;  /* 0x000000040d048825 */ /* 0x001fcc00078e0204 */
[----:B------:R-:W3:Y:S01]  /*0800*/  @!P0 LDG.E R4, desc[UR4][R4.64] ;  /* 0x0000000404048981 */ /* 0x000ee2000c1e1900 */
[----:B-----5:R-:W-:-:S04]  /*0810*/  @P1 FFMA R0, R10, R0, R29 ;  /* 0x000000000a001223 */ /* 0x020fc8000000001d */
[----:B--2---:R-:W-:-:S04]  /*0820*/  @P1 FFMA R29, R7, R14, R0 ;  /* 0x0000000e071d1223 */ /* 0x004fc80000000000 */
[----:B---3--:R-:W-:-:S07]  /*0830*/  @!P0 FFMA R29, R2, R4, R29 ;  /* 0x00000004021d8223 */ /* 0x008fce000000001d */
.L_x_28:
[----:B------:R-:W0:Y:S01]  /*0840*/  LDC.64 R2, c[0x0][0x390] ;  /* 0x0000e400ff027b82 */ /* 0x000e220000000a00 */
[----:B------:R-:W1:Y:S02]  /*0850*/  LDCU UR6, c[0x0][0x39c] ;  /* 0x00007380ff0677ac */ /* 0x000e640008000800 */
[----:B-1----:R-:W-:-:S04]  /*0860*/  IMAD R17, R17, UR6, R16 ;  /* 0x0000000611117c24 */ /* 0x002fc8000f8e0210 */
[----:B0-----:R-:W-:-:S05]  /*0870*/  IMAD.WIDE R2, R17, 0x4, R2 ;  /* 0x0000000411027825 */ /* 0x001fca00078e0202 */
[----:B------:R-:W-:Y:S01]  /*0880*/  STG.E desc[UR4][R2.64], R29 ;  /* 0x0000001d02007986 */ /* 0x000fe2000c101904 */
[----:B------:R-:W-:Y:S05]  /*0890*/  EXIT ;  /* 0x000000000000794d */ /* 0x000fea0003800000 */
.L_x_32:
        /* <DEDUP_REMOVED lines=14> */
.L_x_107:


//--------------------- .text.matrixMulv2         --------------------------
	.section	.text.matrixMulv2,"ax",@progbits
	.align	128
        .global         matrixMulv2
        .type           matrixMulv2,@function
        .size           matrixMulv2,(.L_x_108 - matrixMulv2)
        .other          matrixMulv2,@"STO_CUDA_ENTRY STV_DEFAULT"
matrixMulv2:
.text.matrixMulv2:
[----:B------:R-:W-:Y:S01]  /*0000*/  LDC R1, c[0x0][0x37c] ;  /* 0x0000df00ff017b82 */ /* 0x000fe20000000800 */
[----:B------:R-:W0:Y:S07]  /*0010*/  LDCU UR9, c[0x0][0x360] ;  /* 0x00006c00ff0977ac */ /* 0x000e2e0008000800 */
[----:B------:R-:W1:Y:S01]  /*0020*/  LDC R4, c[0x0][0x398] ;  /* 0x0000e600ff047b82 */ /* 0x000e620000000800 */
[----:B------:R-:W2:Y:S01]  /*0030*/  LDCU UR10, c[0x0][0x364] ;  /* 0x00006c80ff0a77ac */ /* 0x000ea20008000800 */
[----:B------:R-:W0:Y:S02]  /*0040*/  LDCU UR11, c[0x0][0x370] ;  /* 0x00006e00ff0b77ac */ /* 0x000e240008000800 */
[----:B0-----:R-:W-:-:S06]  /*0050*/  UIMAD UR4, UR9, UR11, URZ ;  /* 0x0000000b090472a4 */ /* 0x001fcc000f8e02ff */
[----:B------:R-:W-:Y:S02]  /*0060*/  IADD3 R5, PT, PT, RZ, -UR4, RZ ;  /* 0x80000004ff057c10 */ /* 0x000fe4000fffe0ff */
[----:B------:R-:W-:Y:S01]  /*0070*/  ISETP.NE.U32.AND P2, PT, RZ, UR4, PT ;  /* 0x00000004ff007c0c */ /* 0x000fe2000bf45070 */
[----:B------:R-:W0:Y:S08]  /*0080*/  I2F.U32.RP R0, UR4 ;  /* 0x0000000400007d06 */ /* 0x000e300008209000 */
[----:B0-----:R-:W0:Y:S02]  /*0090*/  MUFU.RCP R0, R0 ;  /* 0x0000000000007308 */ /* 0x001e240000001000 */
[----:B0-----:R-:W-:-:S06]  /*00a0*/  IADD3 R2, PT, PT, R0, 0xffffffe, RZ ;  /* 0x0ffffffe00027810 */ /* 0x001fcc0007ffe0ff */
[----:B------:R0:W3:Y:S02]  /*00b0*/  F2I.FTZ.U32.TRUNC.NTZ R3, R2 ;  /* 0x0000000200037305 */ /* 0x0000e4000021f000 */
[----:B0-----:R-:W-:Y:S02]  /*00c0*/  HFMA2 R2, -RZ, RZ, 0, 0 ;  /* 0x00000000ff027431 */ /* 0x001fe400000001ff */
[----:B---3--:R-:W-:-:S04]  /*00d0*/  IMAD R5, R5, R3, RZ ;  /* 0x0000000305057224 */ /* 0x008fc800078e02ff */
        /* <DEDUP_REMOVED lines=9> */
[----:B------:R-:W-:-:S04]  /*0170*/  @!P2 LOP3.LUT R3, RZ, UR4, RZ, 0x33, !PT ;  /* 0x00000004ff03ac12 */ /* 0x000fc8000f8e33ff */
[----:B------:R-:W-:-:S04]  /*0180*/  IADD3 R7, PT, PT, R3, 0x1, RZ ;  /* 0x0000000103077810 */ /* 0x000fc80007ffe0ff */
[----:B------:R-:W-:-:S13]  /*0190*/  ISETP.NE.AND P0, PT, R7, RZ, PT ;  /* 0x000000ff0700720c */ /* 0x000fda0003f05270 */
[----:B--2---:R-:W-:Y:S05]  /*01a0*/  @!P0 EXIT ;  /* 0x000000000000894d */ /* 0x004fea0003800000 */
[----:B------:R-:W0:Y:S01]  /*01b0*/  LDC R8, c[0x0][0x374] ;  /* 0x0000dd00ff087b82 */ /* 0x000e220000000800 */
[----:B------:R-:W1:Y:S01]  /*01c0*/  LDCU UR4, c[0x0][0x3a0] ;  /* 0x00007400ff0477ac */ /* 0x000e620008000800 */
[----:B------:R-:W2:Y:S06]  /*01d0*/  LDCU.64 UR12, c[0x0][0x358] ;  /* 0x00006b00ff0c77ac */ /* 0x000eac0008000a00 */
[----:B------:R-:W3:Y:S08]  /*01e0*/  LDC R9, c[0x0][0x39c] ;  /* 0x0000e700ff097b82 */ /* 0x000ef00000000800 */
[----:B------:R-:W4:Y:S01]  /*01f0*/  S2UR UR8, SR_CTAID.Y ;  /* 0x00000000000879c3 */ /* 0x000f220000002600 */
[----:B-1----:R-:W-:Y:S01]  /*0200*/  UISETP.GT.AND UP0, UPT, UR4, URZ, UPT ;  /* 0x000000ff0400728c */ /* 0x002fe2000bf04270 */
[----:B0-----:R-:W-:-:S04]  /*0210*/  IMAD R0, R8, UR10, RZ ;  /* 0x0000000a08007c24 */ /* 0x001fc8000f8e02ff */
[----:B------:R-:W0:Y:S01]  /*0220*/  I2F.U32.RP R4, R0 ;  /* 0x0000000000047306 */ /* 0x000e220000209000 */
[----:B------:R-:W-:Y:S02]  /*0230*/  IADD3 R5, PT, PT, RZ, -R0, RZ ;  /* 0x80000000ff057210 */ /* 0x000fe40007ffe0ff */
[----:B------:R-:W-:-:S05]  /*0240*/  ISETP.NE.U32.AND P2, PT, R0, RZ, PT ;  /* 0x000000ff0000720c */ /* 0x000fca0003f45070 */
[----:B0-----:R-:W0:Y:S02]  /*0250*/  MUFU.RCP R4, R4 ;  /* 0x0000000400047308 */ /* 0x001e240000001000 */
[----:B0-----:R-:W-:-:S06]  /*0260*/  VIADD R2, R4, 0xffffffe ;  /* 0x0ffffffe04027836 */ /* 0x001fcc0000000000 */
[----:B------:R0:W1:Y:S02]  /*0270*/  F2I.FTZ.U32.TRUNC.NTZ R3, R2 ;  /* 0x0000000200037305 */ /* 0x000064000021f000 */
[----:B0-----:R-:W-:Y:S01]  /*0280*/  MOV R2, RZ ;  /* 0x000000ff00027202 */ /* 0x001fe20000000f00 */
[----:B-1----:R-:W-:-:S04]  /*0290*/  IMAD R5, R5, R3, RZ ;  /* 0x0000000305057224 */ /* 0x002fc800078e02ff */
[----:B------:R-:W-:-:S06]  /*02a0*/  IMAD.HI.U32 R3, R3, R5, R2 ;  /* 0x0000000503037227 */ /* 0x000fcc00078e0002 */
[----:B---3--:R-:W-:-:S05]  /*02b0*/  IMAD.HI.U32 R6, R3, R9, RZ ;  /* 0x0000000903067227 */ /* 0x008fca00078e00ff */
[----:B------:R-:W-:-:S05]  /*02c0*/  IADD3 R3, PT, PT, -R6, RZ, RZ ;  /* 0x000000ff06037210 */ /* 0x000fca0007ffe1ff */
[----:B------:R-:W-:Y:S02]  /*02d0*/  IMAD R3, R0, R3, R9 ;  /* 0x0000000300037224 */ /* 0x000fe400078e0209 */
[----:B------:R-:W0:Y:S03]  /*02e0*/  S2R R9, SR_TID.Y ;  /* 0x0000000000097919 */ /* 0x000e260000002200 */
[----:B------:R-:W-:-:S13]  /*02f0*/  ISETP.GE.U32.AND P0, PT, R3, R0, PT ;  /* 0x000000000300720c */ /* 0x000fda0003f06070 */
[----:B------:R-:W-:Y:S01]  /*0300*/  @P0 IMAD.IADD R3, R3, 0x1, -R0 ;  /* 0x0000000103030824 */ /* 0x000fe200078e0a00 */
[----:B------:R-:W-:-:S04]  /*0310*/  @P0 IADD3 R6, PT, PT, R6, 0x1, RZ ;  /* 0x0000000106060810 */ /* 0x000fc80007ffe0ff */
[----:B------:R-:W-:-:S13]  /*0320*/  ISETP.GE.U32.AND P1, PT, R3, R0, PT ;  /* 0x000000000300720c */ /* 0x000fda0003f26070 */
[----:B------:R-:W-:Y:S02]  /*0330*/  @P1 IADD3 R6, PT, PT, R6, 0x1, RZ ;  /* 0x0000000106061810 */ /* 0x000fe40007ffe0ff */
[----:B------:R-:W-:Y:S01]  /*0340*/  @!P2 LOP3.LUT R6, RZ, R0, RZ, 0x33, !PT ;  /* 0x00000000ff06a212 */ /* 0x000fe200078e33ff */
[----:B0-2-4-:R-:W-:Y:S06]  /*0350*/  BRA.U UP0, `(.L_x_33) ;  /* 0x0000000500487547 */ /* 0x015fec000b800000 */
[----:B------:R-:W0:Y:S01]  /*0360*/  S2R R14, SR_CTAID.X ;  /* 0x00000000000e7919 */ /* 0x000e220000002500 */
[----:B------:R-:W-:Y:S01]  /*0370*/  IADD3 R20, PT, PT, R6, 0x1, RZ ;  /* 0x0000000106147810 */ /* 0x000fe20007ffe0ff */
[----:B------:R-:W-:Y:S01]  /*0380*/  IMAD.MOV.U32 R16, RZ, RZ, RZ ;  /* 0x000000ffff107224 */ /* 0x000fe200078e00ff */
[----:B------:R-:W1:Y:S02]  /*0390*/  S2R R15, SR_TID.X ;  /* 0x00000000000f7919 */ /* 0x000e640000002100 */
[C---:B------:R-:W-:Y:S02]  /*03a0*/  LOP3.LUT R21, R20.reuse, 0x3, RZ, 0xc0, !PT ;  /* 0x0000000314157812 */ /* 0x040fe400078ec0ff */
[----:B------:R-:W-:-:S07]  /*03b0*/  LOP3.LUT R17, R20, 0xfffffffc, RZ, 0xc0, !PT ;  /* 0xfffffffc14117812 */ /* 0x000fce00078ec0ff */
.L_x_37:
[----:B------:R-:W-:Y:S02]  /*03c0*/  ISETP.NE.AND P0, PT, R20, RZ, PT ;  /* 0x000000ff1400720c */ /* 0x000fe40003f05270 */
[----:B--2---:R-:W-:Y:S02]  /*03d0*/  MOV R3, R16 ;  /* 0x0000001000037202 */ /* 0x004fe40000000f00 */
[----:B------:R-:W-:-:S04]  /*03e0*/  IADD3 R16, PT, PT, R16, 0x1, RZ ;  /* 0x0000000110107810 */ /* 0x000fc80007ffe0ff */
[----:B------:R-:W-:-:S05]  /*03f0*/  ISETP.GE.U32.AND P4, PT, R16, R7, PT ;  /* 0x000000071000720c */ /* 0x000fca0003f86070 */
[----:B------:R-:W-:Y:S08]  /*0400*/  @!P0 BRA `(.L_x_34) ;  /* 0x0000000400148947 */ /* 0x000ff00003800000 */
[----:B------:R-:W-:Y:S01]  /*0410*/  ISETP.GE.U32.AND P0, PT, R6, 0x3, PT ;  /* 0x000000030600780c */ /* 0x000fe20003f06070 */
[----:B0-----:R-:W-:Y:S02]  /*0420*/  IMAD R18, R3, UR11, R14 ;  /* 0x0000000b03127c24 */ /* 0x001fe4000f8e020e */
[----:B------:R-:W-:Y:S02]  /*0430*/  HFMA2 R3, -RZ, RZ, 0, 0 ;  /* 0x00000000ff037431 */ /* 0x000fe400000001ff */
[----:B-1----:R-:W-:-:S08]  /*0440*/  IMAD R18, R18, UR9, R15 ;  /* 0x0000000912127c24 */ /* 0x002fd0000f8e020f */
[----:B------:R-:W-:Y:S05]  /*0450*/  @!P0 BRA `(.L_x_35) ;  /* 0x00000000008c8947 */ /* 0x000fea0003800000 */
[----:B------:R-:W-:Y:S01]  /*0460*/  MOV R19, RZ ;  /* 0x000000ff00137202 */ /* 0x000fe20000000f00 */
[----:B------:R-:W0:Y:S06]  /*0470*/  LDCU.64 UR4, c[0x0][0x398] ;  /* 0x00007300ff0477ac */ /* 0x000e2c0008000a00 */
.L_x_36:
[----:B----4-:R-:W-:Y:S01]  /*0480*/  IMAD R2, R8, R19, UR8 ;  /* 0x0000000808027e24 */ /* 0x010fe2000f8e0213 */
[----:B------:R-:W-:-:S03]  /*0490*/  IADD3 R19, PT, PT, R19, 0x4, RZ ;  /* 0x0000000413137810 */ /* 0x000fc60007ffe0ff */
[----:B------:R-:W-:-:S04]  /*04a0*/  IMAD R27, R2, UR10, R9 ;  /* 0x0000000a021b7c24 */ /* 0x000fc8000f8e0209 */
[----:B------:R-:W-:Y:S01]  /*04b0*/  IMAD.IADD R29, R0, 0x1, R27 ;  /* 0x00000001001d7824 */ /* 0x000fe200078e021b */
[----:B0-----:R-:W-:-:S04]  /*04c0*/  ISETP.GE.AND P2, PT, R27, UR5, PT ;  /* 0x000000051b007c0c */ /* 0x001fc8000bf46270 */
[C---:B------:R-:W-:Y:S02]  /*04d0*/  IADD3 R25, PT, PT, R0.reuse, R29, RZ ;  /* 0x0000001d00197210 */ /* 0x040fe40007ffe0ff */
[----:B------:R-:W-:Y:S02]  /*04e0*/  ISETP.GE.AND P3, PT, R29, UR5, PT ;  /* 0x000000051d007c0c */ /* 0x000fe4000bf66270 */
[----:B------:R-:W-:Y:S02]  /*04f0*/  IADD3 R23, PT, PT, R0, R25, RZ ;  /* 0x0000001900177210 */ /* 0x000fe40007ffe0ff */
[----:B------:R-:W-:Y:S02]  /*0500*/  ISETP.GE.AND P0, PT, R25, UR5, PT ;  /* 0x0000000519007c0c */ /* 0x000fe4000bf06270 */
[----:B------:R-:W-:Y:S02]  /*0510*/  ISETP.GE.AND P1, PT, R23, UR5, PT ;  /* 0x0000000517007c0c */ /* 0x000fe4000bf26270 */
[----:B------:R-:W-:-:S02]  /*0520*/  ISETP.GE.OR P2, PT, R18, UR4, P2 ;  /* 0x0000000412007c0c */ /* 0x000fc40009746670 */
[C---:B------:R-:W-:Y:S02]  /*0530*/  ISETP.GE.OR P3, PT, R18.reuse, UR4, P3 ;  /* 0x0000000412007c0c */ /* 0x040fe40009f66670 */
[C---:B------:R-:W-:Y:S02]  /*0540*/  ISETP.GE.OR P0, PT, R18.reuse, UR4, P0 ;  /* 0x0000000412007c0c */ /* 0x040fe40008706670 */
[----:B------:R-:W-:-:S07]  /*0550*/  ISETP.GE.OR P1, PT, R18, UR4, P1 ;  /* 0x0000000412007c0c */ /* 0x000fce0008f26670 */
[----:B------:R-:W0:Y:S01]  /*0560*/  @!P2 LDC.64 R4, c[0x0][0x390] ;  /* 0x0000e400ff04ab82 */ /* 0x000e220000000a00 */
[C---:B------:R-:W-:Y:S02]  /*0570*/  @!P2 IMAD R27, R18.reuse, UR5, R27 ;  /* 0x00000005121bac24 */ /* 0x040fe4000f8e021b */
[C---:B------:R-:W-:Y:S02]  /*0580*/  @!P3 IMAD R29, R18.reuse, UR5, R29 ;  /* 0x00000005121dbc24 */ /* 0x040fe4000f8e021d */
[C---:B------:R-:W-:Y:S02]  /*0590*/  @!P0 IMAD R25, R18.reuse, UR5, R25 ;  /* 0x0000000512198c24 */ /* 0x040fe4000f8e0219 */
[----:B------:R-:W-:Y:S01]  /*05a0*/  @!P1 IMAD R23, R18, UR5, R23 ;  /* 0x0000000512179c24 */ /* 0x000fe2000f8e0217 */
[----:B------:R-:W1:Y:S08]  /*05b0*/  @!P3 LDC.64 R12, c[0x0][0x390] ;  /* 0x0000e400ff0cbb82 */ /* 0x000e700000000a00 */
        /* <DEDUP_REMOVED lines=13> */
.L_x_35:
[----:B------:R-:W-:-:S13]  /*0690*/  ISETP.NE.AND P0, PT, R21, RZ, PT ;  /* 0x000000ff1500720c */ /* 0x000fda0003f05270 */
[----:B------:R-:W-:Y:S05]  /*06a0*/  @!P0 BRA `(.L_x_34) ;  /* 0x00000000006c8947 */ /* 0x000fea0003800000 */
[----:B------:R-:W0:Y:S01]  /*06b0*/  LDCU.64 UR4, c[0x0][0x398] ;  /* 0x00007300ff0477ac */ /* 0x000e220008000a00 */
[----:B------:R-:W-:-:S04]  /*06c0*/  IMAD R2, R8, R3, UR8 ;  /* 0x0000000808027e24 */ /* 0x000fc8000f8e0203 */
[----:B------:R-:W-:-:S05]  /*06d0*/  IMAD R11, R2, UR10, R9 ;  /* 0x0000000a020b7c24 */ /* 0x000fca000f8e0209 */
[----:B0-----:R-:W-:-:S04]  /*06e0*/  ISETP.GE.AND P0, PT, R11, UR5, PT ;  /* 0x000000050b007c0c */ /* 0x001fc8000bf06270 */
[----:B------:R-:W-:-:S13]  /*06f0*/  ISETP.GE.OR P0, PT, R18, UR4, P0 ;  /* 0x0000000412007c0c */ /* 0x000fda0008706670 */
[----:B------:R-:W0:Y:S01]  /*0700*/  @!P0 LDC.64 R2, c[0x0][0x390] ;  /* 0x0000e400ff028b82 */ /* 0x000e220000000a00 */
[----:B------:R-:W-:-:S04]  /*0710*/  @!P0 IMAD R5, R18, UR5, R11 ;  /* 0x0000000512058c24 */ /* 0x000fc8000f8e020b */
[----:B0-----:R-:W-:-:S05]  /*0720*/  @!P0 IMAD.WIDE R2, R5, 0x4, R2 ;  /* 0x0000000405028825 */ /* 0x001fca00078e0202 */
[----:B------:R2:W-:Y:S01]  /*0730*/  @!P0 STG.E desc[UR12][R2.64], RZ ;  /* 0x000000ff02008986 */ /* 0x0005e2000c10190c */
[----:B------:R-:W-:-:S13]  /*0740*/  ISETP.NE.AND P0, PT, R21, 0x1, PT ;  /* 0x000000011500780c */ /* 0x000fda0003f05270 */
[----:B--2---:R-:W-:Y:S05]  /*0750*/  @!P0 BRA `(.L_x_34) ;  /* 0x0000000000408947 */ /* 0x004fea0003800000 */
[----:B------:R-:W-:-:S05]  /*0760*/  IMAD.IADD R11, R0, 0x1, R11 ;  /* 0x00000001000b7824 */ /* 0x000fca00078e020b */
[----:B------:R-:W-:-:S04]  /*0770*/  ISETP.GE.AND P0, PT, R11, UR5, PT ;  /* 0x000000050b007c0c */ /* 0x000fc8000bf06270 */
[----:B------:R-:W-:-:S13]  /*0780*/  ISETP.GE.OR P0, PT, R18, UR4, P0 ;  /* 0x0000000412007c0c */ /* 0x000fda0008706670 */
[----:B------:R-:W0:Y:S01]  /*0790*/  @!P0 LDC.64 R2, c[0x0][0x390] ;  /* 0x0000e400ff028b82 */ /* 0x000e220000000a00 */
[----:B------:R-:W-:-:S04]  /*07a0*/  @!P0 IMAD R5, R18, UR5, R11 ;  /* 0x0000000512058c24 */ /* 0x000fc8000f8e020b */
[----:B0-----:R-:W-:-:S05]  /*07b0*/  @!P0 IMAD.WIDE R2, R5, 0x4, R2 ;  /* 0x0000000405028825 */ /* 0x001fca00078e0202 */
[----:B------:R2:W-:Y:S01]  /*07c0*/  @!P0 STG.E desc[UR12][R2.64], RZ ;  /* 0x000000ff02008986 */ /* 0x0005e2000c10190c */
[----:B------:R-:W-:-:S13]  /*07d0*/  ISETP.NE.AND P0, PT, R21, 0x2, PT ;  /* 0x000000021500780c */ /* 0x000fda0003f05270 */
[----:B--2---:R-:W-:Y:S05]  /*07e0*/  @!P0 BRA `(.L_x_34) ;  /* 0x00000000001c8947 */ /* 0x004fea0003800000 */
[----:B------:R-:W-:-:S04]  /*07f0*/  IADD3 R5, PT, PT, R0, R11, RZ ;  /* 0x0000000b00057210 */ /* 0x000fc80007ffe0ff */
[----:B------:R-:W-:-:S04]  /*0800*/  ISETP.GE.AND P0, PT, R5, UR5, PT ;  /* 0x0000000505007c0c */ /* 0x000fc8000bf06270 */
[----:B------:R-:W-:-:S13]  /*0810*/  ISETP.GE.OR P0, PT, R18, UR4, P0 ;  /* 0x0000000412007c0c */ /* 0x000fda0008706670 */
[----:B------:R-:W0:Y:S01]  /*0820*/  @!P0 LDC.64 R2, c[0x0][0x390] ;  /* 0x0000e400ff028b82 */ /* 0x000e220000000a00 */
[----:B------:R-:W-:-:S04]  /*0830*/  @!P0 IMAD R5, R18, UR5, R5 ;  /* 0x0000000512058c24 */ /* 0x000fc8000f8e0205 */
[----:B0-----:R-:W-:-:S05]  /*0840*/  @!P0 IMAD.WIDE R2, R5, 0x4, R2 ;  /* 0x0000000405028825 */ /* 0x001fca00078e0202 */
[----:B------:R2:W-:Y:S02]  /*0850*/  @!P0 STG.E desc[UR12][R2.64], RZ ;  /* 0x000000ff02008986 */ /* 0x0005e4000c10190c */
.L_x_34:
[----:B------:R-:W-:Y:S05]  /*0860*/  @!P4 BRA `(.L_x_37) ;  /* 0xfffffff800d4c947 */ /* 0x000fea000383ffff */
[----:B------:R-:W-:Y:S05]  /*0870*/  EXIT ;  /* 0x000000000000794d */ /* 0x000fea0003800000 */
.L_x_33:
[----:B------:R-:W0:Y:S01]  /*0880*/  LDCU.64 UR6, c[0x0][0x380] ;  /* 0x00007000ff0677ac */ /* 0x000e220008000a00 */
[----:B------:R-:W-:Y:S01]  /*0890*/  HFMA2 R4, -RZ, RZ, 0, 0 ;  /* 0x00000000ff047431 */ /* 0x000fe200000001ff */
[----:B------:R-:W-:Y:S02]  /*08a0*/  ULOP3.LUT UR4, UR4, 0x7, URZ, 0xc0, !UPT ;  /* 0x0000000704047892 */ /* 0x000fe4000f8ec0ff */
[----:B0-----:R-:W-:-:S04]  /*08b0*/  UIADD3 UR5, UP0, UPT, UR6, 0x10, URZ ;  /* 0x0000001006057890 */ /* 0x001fc8000ff1e0ff */
[----:B------:R-:W-:-:S12]  /*08c0*/  UIADD3.X UR6, UPT, UPT, URZ, UR7, URZ, UP0, !UPT ;  /* 0x00000007ff067290 */ /* 0x000fd800087fe4ff */
.L_x_46:
[----:B0-----:R-:W0:Y:S01]  /*08d0*/  S2R R5, SR_CTAID.X ;  /* 0x0000000000057919 */ /* 0x001e220000002500 */
[----:B------:R-:W-:Y:S01]  /*08e0*/  ISETP.NE.AND P0, PT, R6, -0x1, PT ;  /* 0xffffffff0600780c */ /* 0x000fe20003f05270 */
[----:B------:R-:W1:Y:S01]  /*08f0*/  S2R R0, SR_TID.X ;  /* 0x0000000000007919 */ /* 0x000e620000002100 */
[C---:B0-----:R-:W-:Y:S01]  /*0900*/  IMAD R5, R4.reuse, UR11, R5 ;  /* 0x0000000b04057c24 */ /* 0x041fe2000f8e0205 */
[----:B------:R-:W-:-:S03]  /*0910*/  IADD3 R4, PT, PT, R4, 0x1, RZ ;  /* 0x0000000104047810 */ /* 0x000fc60007ffe0ff */
[----:B-1----:R-:W-:Y:S01]  /*0920*/  IMAD R5, R5, UR9, R0 ;  /* 0x0000000905057c24 */ /* 0x002fe2000f8e0200 */
[----:B------:R-:W-:-:S06]  /*0930*/  ISETP.GE.U32.AND P1, PT, R4, R7, PT ;  /* 0x000000070400720c */ /* 0x000fcc0003f26070 */
[----:B------:R-:W-:Y:S07]  /*0940*/  @!P0 BRA `(.L_x_38) ;  /* 0x0000000400f48947 */ /* 0x000fee0003800000 */
[----:B------:R-:W0:Y:S01]  /*0950*/  LDCU UR7, c[0x0][0x3a0] ;  /* 0x00007400ff0777ac */ /* 0x000e220008000800 */
[----:B------:R-:W-:Y:S01]  /*0960*/  MOV R3, RZ ;  /* 0x000000ff00037202 */ /* 0x000fe20000000f00 */
[----:B0-----:R-:W-:-:S07]  /*0970*/  IMAD R2, R5, UR7, RZ ;  /* 0x0000000705027c24 */ /* 0x001fce000f8e02ff */
.L_x_45:
[----:B0-----:R-:W0:Y:S01]  /*0980*/  S2R R9, SR_TID.Y ;  /* 0x0000000000097919 */ /* 0x001e220000002200 */
[----:B------:R-:W1:Y:S01]  /*0990*/  LDC.64 R10, c[0x0][0x398] ;  /* 0x0000e600ff0a7b82 */ /* 0x000e620000000a00 */
[----:B------:R-:W-:Y:S01]  /*09a0*/  IMAD R0, R8, R3, UR8 ;  /* 0x0000000808007e24 */ /* 0x000fe2000f8e0203 */
[----:B------:R-:W-:Y:S01]  /*09b0*/  BSSY.RECONVERGENT B0, `(.L_x_39) ;  /* 0x0000075000007945 */ /* 0x000fe20003800200 */
[C---:B------:R-:W-:Y:S01]  /*09c0*/  ISETP.NE.AND P2, PT, R3.reuse, R6, PT ;  /* 0x000000060300720c */ /* 0x040fe20003f45270 */
[----:B------:R-:W-:Y:S02]  /*09d0*/  VIADD R3, R3, 0x1 ;  /* 0x0000000103037836 */ /* 0x000fe40000000000 */
[----:B0-----:R-:W-:-:S05]  /*09e0*/  IMAD R0, R0, UR10, R9 ;  /* 0x0000000a00007c24 */ /* 0x001fca000f8e0209 */
[----:B-1----:R-:W-:-:S04]  /*09f0*/  ISETP.GE.AND P0, PT, R0, R11, PT ;  /* 0x0000000b0000720c */ /* 0x002fc80003f06270 */
[----:B------:R-:W-:-:S13]  /*0a00*/  ISETP.GE.OR P0, PT, R5, R10, P0 ;  /* 0x0000000a0500720c */ /* 0x000fda0000706670 */
[----:B------:R-:W-:Y:S05]  /*0a10*/  @P0 BRA `(.L_x_40) ;  /* 0x0000000400b80947 */ /* 0x000fea0003800000 */
[----:B------:R-:W0:Y:S01]  /*0a20*/  LDC R9, c[0x0][0x3a0] ;  /* 0x0000e800ff097b82 */ /* 0x000e220000000800 */
[----:B------:R-:W-:Y:S02]  /*0a30*/  CS2R R14, SRZ ;  /* 0x00000000000e7805 */ /* 0x000fe4000001ff00 */
[----:B0-----:R-:W-:-:S13]  /*0a40*/  ISETP.GE.U32.AND P0, PT, R9, 0x8, PT ;  /* 0x000000080900780c */ /* 0x001fda0003f06070 */
[----:B------:R-:W-:Y:S05]  /*0a50*/  @!P0 BRA `(.L_x_41) ;  /* 0x0000000000bc8947 */ /* 0x000fea0003800000 */
[----:B------:R-:W-:Y:S01]  /*0a60*/  LOP3.LUT R22, R9, 0x7ffffff8, RZ, 0xc0, !PT ;  /* 0x7ffffff809167812 */ /* 0x000fe200078ec0ff */
[----:B------:R-:W-:Y:S01]  /*0a70*/  HFMA2 R14, -RZ, RZ, 0, 0 ;  /* 0x00000000ff0e7431 */ /* 0x000fe200000001ff */
[----:B------:R-:W-:Y:S02]  /*0a80*/  MOV R10, R2 ;  /* 0x00000002000a7202 */ /* 0x000fe40000000f00 */
[----:B------:R-:W-:Y:S02]  /*0a90*/  MOV R23, R0 ;  /* 0x0000000000177202 */ /* 0x000fe40000000f00 */
[----:B------:R-:W-:-:S07]  /*0aa0*/  IADD3 R22, PT, PT, -R22, RZ, RZ ;  /* 0x000000ff16167210 */ /* 0x000fce0007ffe1ff */
.L_x_42:
[----:B------:R-:W0:Y:S01]  /*0ab0*/  LDC.64 R16, c[0x0][0x388] ;  /* 0x0000e200ff107b82 */ /* 0x000e220000000a00 */
[----:B------:R-:W-:Y:S01]  /*0ac0*/  MOV R13, UR6 ;  /* 0x00000006000d7c02 */ /* 0x000fe20008000f00 */
[----:B------:R-:W-:-:S04]  /*0ad0*/  IMAD.U32 R12, RZ, RZ, UR5 ;  /* 0x00000005ff0c7e24 */ /* 0x000fc8000f8e00ff */
[----:B------:R-:W-:-:S05]  /*0ae0*/  IMAD.WIDE R12, R10, 0x4, R12 ;  /* 0x000000040a0c7825 */ /* 0x000fca00078e020c */
[----:B------:R-:W2:Y:S04]  /*0af0*/  LDG.E R28, desc[UR12][R12.64+-0x10] ;  /* 0xfffff00c0c1c7981 */ /* 0x000ea8000c1e1900 */
[----:B------:R-:W3:Y:S04]  /*0b00*/  LDG.E R29, desc[UR12][R12.64+-0xc] ;  /* 0xfffff40c0c1d7981 */ /* 0x000ee8000c1e1900 */
[----:B------:R-:W4:Y:S01]  /*0b10*/  LDG.E R26, desc[UR12][R12.64+-0x8] ;  /* 0xfffff80c0c1a7981 */ /* 0x000f22000c1e1900 */
[----:B0-----:R-:W-:-:S05]  /*0b20*/  IMAD.WIDE R16, R23, 0x4, R16 ;  /* 0x0000000417107825 */ /* 0x001fca00078e0210 */
[----:B------:R-:W2:Y:S01]  /*0b30*/  LDG.E R15, desc[UR12][R16.64] ;  /* 0x0000000c100f7981 */ /* 0x000ea2000c1e1900 */
[----:B------:R-:W-:-:S05]  /*0b40*/  IMAD.WIDE R24, R11, 0x4, R16 ;  /* 0x000000040b187825 */ /* 0x000fca00078e0210 */
[----:B------:R-:W3:Y:S01]  /*0b50*/  LDG.E R16, desc[UR12][R24.64] ;  /* 0x0000000c18107981 */ /* 0x000ee2000c1e1900 */
[----:B------:R-:W-:-:S05]  /*0b60*/  IMAD.WIDE R20, R11, 0x4, R24 ;  /* 0x000000040b147825 */ /* 0x000fca00078e0218 */
[----:B------:R2:W4:Y:S01]  /*0b70*/  LDG.E R27, desc[UR12][R20.64] ;  /* 0x0000000c141b7981 */ /* 0x000522000c1e1900 */
[----:B------:R-:W-:-:S03]  /*0b80*/  IMAD.WIDE R18, R11, 0x4, R20 ;  /* 0x000000040b127825 */ /* 0x000fc600078e0214 */
[----:B------:R-:W5:Y:S01]  /*0b90*/  LDG.E R25, desc[UR12][R12.64] ;  /* 0x0000000c0c197981 */ /* 0x000f62000c1e1900 */
[----:B--2---:R-:W-:Y:S01]  /*0ba0*/  FFMA R20, R28, R15, R14 ;  /* 0x0000000f1c147223 */ /* 0x004fe2000000000e */
[----:B------:R-:W-:Y:S02]  /*0bb0*/  IMAD.WIDE R14, R11, 0x4, R18 ;  /* 0x000000040b0e7825 */ /* 0x000fe400078e0212 */
[----:B------:R3:W2:Y:S02]  /*0bc0*/  LDG.E R28, desc[UR12][R18.64] ;  /* 0x0000000c121c7981 */ /* 0x0006a4000c1e1900 */
[----:B---3--:R-:W-:Y:S01]  /*0bd0*/  FFMA R19, R29, R16, R20 ;  /* 0x000000101d137223 */ /* 0x008fe20000000014 */
[C---:B------:R-:W-:Y:S01]  /*0be0*/  IMAD.WIDE R16, R11.reuse, 0x4, R14 ;  /* 0x000000040b107825 */ /* 0x040fe200078e020e */
[----:B------:R-:W2:Y:S04]  /*0bf0*/  LDG.E R29, desc[UR12][R12.64+-0x4] ;  /* 0xfffffc0c0c1d7981 */ /* 0x000ea8000c1e1900 */
[----:B------:R-:W5:Y:S01]  /*0c00*/  LDG.E R14, desc[UR12][R14.64] ;  /* 0x0000000c0e0e7981 */ /* 0x000f62000c1e1900 */
[----:B------:R-:W-:-:S04]  /*0c10*/  IMAD.WIDE R20, R11, 0x4, R16 ;  /* 0x000000040b147825 */ /* 0x000fc800078e0210 */
[----:B----4-:R-:W-:Y:S01]  /*0c20*/  FFMA R26, R26, R27, R19 ;  /* 0x0000001b1a1a7223 */ /* 0x010fe20000000013 */
[----:B------:R-:W3:Y:S04]  /*0c30*/  LDG.E R16, desc[UR12][R16.64] ;  /* 0x0000000c10107981 */ /* 0x000ee8000c1e1900 */
[----:B------:R-:W3:Y:S01]  /*0c40*/  LDG.E R27, desc[UR12][R12.64+0x4] ;  /* 0x0000040c0c1b7981 */ /* 0x000ee2000c1e1900 */
[----:B------:R-:W-:-:S03]  /*0c50*/  IMAD.WIDE R18, R11, 0x4, R20 ;  /* 0x000000040b127825 */ /* 0x000fc600078e0214 */
[----:B------:R-:W4:Y:S04]  /*0c60*/  LDG.E R24, desc[UR12][R20.64] ;  /* 0x0000000c14187981 */ /* 0x000f28000c1e1900 */
[----:B------:R-:W4:Y:S04]  /*0c70*/  LDG.E R15, desc[UR12][R12.64+0x8] ;  /* 0x0000080c0c0f7981 */ /* 0x000f28000c1e1900 */
[----:B------:R-:W4:Y:S04]  /*0c80*/  LDG.E R17, desc[UR12][R12.64+0xc] ;  /* 0x00000c0c0c117981 */ /* 0x000f28000c1e1900 */
[----:B------:R-:W4:Y:S01]  /*0c90*/  LDG.E R18, desc[UR12][R18.64] ;  /* 0x0000000c12127981 */ /* 0x000f22000c1e1900 */
[----:B------:R-:W-:-:S04]  /*0ca0*/  IADD3 R22, PT, PT, R22, 0x8, RZ ;  /* 0x0000000816167810 */ /* 0x000fc80007ffe0ff */
[----:B------:R-:W-:Y:S02]  /*0cb0*/  ISETP.NE.AND P0, PT, R22, RZ, PT ;  /* 0x000000ff1600720c */ /* 0x000fe40003f05270 */
[----:B------:R-:W-:Y:S02]  /*0cc0*/  LEA R23, R11, R23, 0x3 ;  /* 0x000000170b177211 */ /* 0x000fe400078e18ff */
[----:B------:R-:W-:Y:S01]  /*0cd0*/  IADD3 R10, PT, PT, R10, 0x8, RZ ;  /* 0x000000080a0a7810 */ /* 0x000fe20007ffe0ff */
[----:B--2---:R-:W-:-:S04]  /*0ce0*/  FFMA R26, R29, R28, R26 ;  /* 0x0000001c1d1a7223 */ /* 0x004fc8000000001a */
[----:B-----5:R-:W-:-:S04]  /*0cf0*/  FFMA R14, R25, R14, R26 ;  /* 0x0000000e190e7223 */ /* 0x020fc8000000001a */
[----:B---3--:R-:W-:-:S04]  /*0d00*/  FFMA R14, R27, R16, R14 ;  /* 0x000000101b0e7223 */ /* 0x008fc8000000000e */
[----:B----4-:R-:W-:-:S04]  /*0d10*/  FFMA R14, R15, R24, R14 ;  /* 0x000000180f0e7223 */ /* 0x010fc8000000000e */
[----:B------:R-:W-:Y:S01]  /*0d20*/  FFMA R14, R17, R18, R14 ;  /* 0x00000012110e7223 */ /* 0x000fe2000000000e */
[----:B------:R-:W-:Y:S06]  /*0d30*/  @P0 BRA `(.L_x_42) ;  /* 0xfffffffc005c0947 */ /* 0x000fec000383ffff */
[----:B------:R-:W-:-:S07]  /*0d40*/  LOP3.LUT R15, R9, 0x7ffffff8, RZ, 0xc0, !PT ;  /* 0x7ffffff8090f7812 */ /* 0x000fce00078ec0ff */
.L_x_41:
[----:B------:R-:W-:-:S09]  /*0d50*/  UISETP.NE.AND UP0, UPT, UR4, URZ, UPT ;  /* 0x000000ff0400728c */ /* 0x000fd2000bf05270 */
[----:B------:R-:W-:Y:S05]  /*0d60*/  BRA.U !UP0, `(.L_x_43) ;  /* 0x0000000108d47547 */ /* 0x000fea000b800000 */
[----:B------:R-:W-:Y:S01]  /*0d70*/  UIADD3 UR7, UPT, UPT, UR4, -0x1, URZ ;  /* 0xffffffff04077890 */ /* 0x000fe2000fffe0ff */
[----:B------:R-:W-:-:S03]  /*0d80*/  LOP3.LUT P0, R10, R9, 0x3, RZ, 0xc0, !PT ;  /* 0x00000003090a7812 */ /* 0x000fc6000780c0ff */
[----:B------:R-:W-:-:S09]  /*0d90*/  UISETP.GE.U32.AND UP0, UPT, UR7, 0x3, UPT ;  /* 0x000000030700788c */ /* 0x000fd2000bf06070 */
[----:B------:R-:W-:Y:S05]  /*0da0*/  BRA.U !UP0, `(.L_x_44) ;  /* 0x0000000108587547 */ /* 0x000fea000b800000 */
[----:B------:R-:W0:Y:S01]  /*0db0*/  LDC.64 R20, c[0x0][0x388] ;  /* 0x0000e200ff147b82 */ /* 0x000e220000000a00 */
[----:B------:R-:W-:Y:S02]  /*0dc0*/  IMAD R17, R15, R11, R0 ;  /* 0x0000000b0f117224 */ /* 0x000fe400078e0200 */
[----:B------:R-:W-:-:S05]  /*0dd0*/  IMAD.IADD R13, R2, 0x1, R15 ;  /* 0x00000001020d7824 */ /* 0x000fca00078e020f */
[----:B------:R-:W1:Y:S01]  /*0de0*/  LDC.64 R18, c[0x0][0x380] ;  /* 0x0000e000ff127b82 */ /* 0x000e620000000a00 */
[----:B0-----:R-:W-:-:S04]  /*0df0*/  IMAD.WIDE R20, R17, 0x4, R20 ;  /* 0x0000000411147825 */ /* 0x001fc800078e0214 */
[----:B-1----:R-:W-:-:S04]  /*0e00*/  IMAD.WIDE R18, R13, 0x4, R18 ;  /* 0x000000040d127825 */ /* 0x002fc800078e0212 */
[C---:B------:R-:W-:Y:S01]  /*0e10*/  IMAD.WIDE R12, R11.reuse, 0x4, R20 ;  /* 0x000000040b0c7825 */ /* 0x040fe200078e0214 */
[----:B------:R-:W2:Y:S04]  /*0e20*/  LDG.E R25, desc[UR12][R18.64] ;  /* 0x0000000c12197981 */ /* 0x000ea8000c1e1900 */
[----:B------:R-:W2:Y:S01]  /*0e30*/  LDG.E R20, desc[UR12][R20.64] ;  /* 0x0000000c14147981 */ /* 0x000ea2000c1e1900 */
[----:B------:R-:W-:-:S03]  /*0e40*/  IMAD.WIDE R16, R11, 0x4, R12 ;  /* 0x000000040b107825 */ /* 0x000fc600078e020c */
        /* <DEDUP_REMOVED lines=12> */
.L_x_44:
[----:B------:R-:W-:Y:S05]  /*0f10*/  @!P0 BRA `(.L_x_43) ;  /* 0x0000000000688947 */ /* 0x000fea0003800000 */
[----:B------:R-:W0:Y:S01]  /*0f20*/  LDC.64 R16, c[0x0][0x388] ;  /* 0x0000e200ff107b82 */ /* 0x000e220000000a00 */
[----:B------:R-:W-:Y:S02]  /*0f30*/  ISETP.NE.AND P0, PT, R10, 0x1, PT ;  /* 0x000000010a00780c */ /* 0x000fe40003f05270 */
[----:B------:R-:W-:-:S04]  /*0f40*/  LOP3.LUT R9, R9, 0x1, RZ, 0xc0, !PT ;  /* 0x0000000109097812 */ /* 0x000fc800078ec0ff */
[----:B------:R-:W-:Y:S01]  /*0f50*/  ISETP.NE.U32.AND P3, PT, R9, 0x1, PT ;  /* 0x000000010900780c */ /* 0x000fe20003f65070 */
[----:B------:R-:W1:Y:S06]  /*0f60*/  LDC.64 R12, c[0x0][0x380] ;  /* 0x0000e000ff0c7b82 */ /* 0x000e6c0000000a00 */
[C---:B------:R-:W-:Y:S01]  /*0f70*/  @P0 IMAD R23, R15.reuse, R11, R0 ;  /* 0x0000000b0f170224 */ /* 0x040fe200078e0200 */
[----:B------:R-:W-:Y:S01]  /*0f80*/  @P0 IADD3 R9, PT, PT, R2, R15, RZ ;  /* 0x0000000f02090210 */ /* 0x000fe20007ffe0ff */
[----:B------:R-:W2:Y:S01]  /*0f90*/  LDC.64 R18, c[0x0][0x380] ;  /* 0x0000e000ff127b82 */ /* 0x000ea20000000a00 */
[----:B------:R-:W-:-:S04]  /*0fa0*/  @P0 IADD3 R15, PT, PT, R15, 0x2, RZ ;  /* 0x000000020f0f0810 */ /* 0x000fc80007ffe0ff */
[----:B------:R-:W-:Y:S01]  /*0fb0*/  @!P3 IADD3 R25, PT, PT, R2, R15, RZ ;  /* 0x0000000f0219b210 */ /* 0x000fe20007ffe0ff */
[----:B------:R-:W-:Y:S02]  /*0fc0*/  @!P3 IMAD R27, R15, R11, R0 ;  /* 0x0000000b0f1bb224 */ /* 0x000fe400078e0200 */
[----:B------:R-:W3:Y:S01]  /*0fd0*/  LDC.64 R20, c[0x0][0x388] ;  /* 0x0000e200ff147b82 */ /* 0x000ee20000000a00 */
[----:B0-----:R-:W-:-:S04]  /*0fe0*/  @P0 IMAD.WIDE R16, R23, 0x4, R16 ;  /* 0x0000000417100825 */ /* 0x001fc800078e0210 */
[----:B-1----:R-:W-:Y:S02]  /*0ff0*/  @P0 IMAD.WIDE R12, R9, 0x4, R12 ;  /* 0x00000004090c0825 */ /* 0x002fe400078e020c */
[----:B------:R-:W4:Y:S02]  /*1000*/  @P0 LDG.E R9, desc[UR12][R16.64] ;  /* 0x0000000c10090981 */ /* 0x000f24000c1e1900 */
[----:B------:R-:W-:Y:S02]  /*1010*/  @P0 IMAD.WIDE R22, R11, 0x4, R16 ;  /* 0x000000040b160825 */ /* 0x000fe400078e0210 */
[----:B------:R-:W4:Y:S02]  /*1020*/  @P0 LDG.E R15, desc[UR12][R12.64] ;  /* 0x0000000c0c0f0981 */ /* 0x000f24000c1e1900 */
[----:B--2---:R-:W-:Y:S02]  /*1030*/  @!P3 IMAD.WIDE R18, R25, 0x4, R18 ;  /* 0x000000041912b825 */ /* 0x004fe400078e0212 */
[----:B------:R-:W2:Y:S04]  /*1040*/  @P0 LDG.E R10, desc[UR12][R12.64+0x4] ;  /* 0x0000040c0c0a0981 */ /* 0x000ea8000c1e1900 */
[----:B------:R-:W2:Y:S01]  /*1050*/  @P0 LDG.E R22, desc[UR12][R22.64] ;  /* 0x0000000c16160981 */ /* 0x000ea2000c1e1900 */
[----:B---3--:R-:W-:-:S03]  /*1060*/  @!P3 IMAD.WIDE R20, R27, 0x4, R20 ;  /* 0x000000041b14b825 */ /* 0x008fc600078e0214 */
[----:B------:R-:W3:Y:S04]  /*1070*/  @!P3 LDG.E R19, desc[UR12][R18.64] ;  /* 0x0000000c1213b981 */ /* 0x000ee8000c1e1900 */
[----:B------:R-:W3:Y:S01]  /*1080*/  @!P3 LDG.E R20, desc[UR12][R20.64] ;  /* 0x0000000c1414b981 */ /* 0x000ee2000c1e1900 */
[----:B----4-:R-:W-:-:S04]  /*1090*/  @P0 FFMA R9, R15, R9, R14 ;  /* 0x000000090f090223 */ /* 0x010fc8000000000e */
[----:B--2---:R-:W-:-:S04]  /*10a0*/  @P0 FFMA R14, R10, R22, R9 ;  /* 0x000000160a0e0223 */ /* 0x004fc80000000009 */
[----:B---3--:R-:W-:-:S07]  /*10b0*/  @!P3 FFMA R14, R19, R20, R14 ;  /* 0x00000014130eb223 */ /* 0x008fce000000000e */
.L_x_43:
[----:B------:R-:W0:Y:S01]  /*10c0*/  LDC.64 R12, c[0x0][0x390] ;  /* 0x0000e400ff0c7b82 */ /* 0x000e220000000a00 */
[----:B------:R-:W-:-:S04]  /*10d0*/  IMAD R11, R5, R11, R0 ;  /* 0x0000000b050b7224 */ /* 0x000fc800078e0200 */
[----:B0-----:R-:W-:-:S05]  /*10e0*/  IMAD.WIDE R10, R11, 0x4, R12 ;  /* 0x000000040b0a7825 */ /* 0x001fca00078e020c */
[----:B------:R0:W-:Y:S02]  /*10f0*/  STG.E desc[UR12][R10.64], R14 ;  /* 0x0000000e0a007986 */ /* 0x0001e4000c10190c */
.L_x_40:
[----:B------:R-:W-:Y:S05]  /*1100*/  BSYNC.RECONVERGENT B0 ;  /* 0x0000000000007941 */ /* 0x000fea0003800200 */
.L_x_39:
[----:B------:R-:W-:Y:S05]  /*1110*/  @P2 BRA `(.L_x_45) ;  /* 0xfffffff800182947 */ /* 0x000fea000383ffff */
.L_x_38:
[----:B------:R-:W-:Y:S05]  /*1120*/  @!P1 BRA `(.L_x_46) ;  /* 0xfffffff400e89947 */ /* 0x000fea000383ffff */
[----:B------:R-:W-:Y:S05]  /*1130*/  EXIT ;  /* 0x000000000000794d */ /* 0x000fea0003800000 */
.L_x_47:
        /* <DEDUP_REMOVED lines=12> */
.L_x_108:


//--------------------- .text.matrixMulv12        --------------------------
	.section	.text.matrixMulv12,"ax",@progbits
	.align	128
        .global         matrixMulv12
        .type           matrixMulv12,@function
        .size           matrixMulv12,(.L_x_109 - matrixMulv12)
        .other          matrixMulv12,@"STO_CUDA_ENTRY STV_DEFAULT"
matrixMulv12:
.text.matrixMulv12:
[----:B------:R-:W-:Y:S01]  /*0000*/  LDC R1, c[0x0][0x37c] ;  /* 0x0000df00ff017b82 */ /* 0x000fe20000000800 */
[----:B------:R-:W0:Y:S01]  /*0010*/  LDCU UR9, c[0x0][0x39c] ;  /* 0x00007380ff0977ac */ /* 0x000e220008000800 */
[----:B------:R-:W1:Y:S06]  /*0020*/  S2R R3, SR_TID.Y ;  /* 0x0000000000037919 */ /* 0x000e6c0000002200 */
[----:B------:R-:W-:Y:S01]  /*0030*/  S2UR UR4, SR_CTAID.X ;  /* 0x00000000000479c3 */ /* 0x000fe20000002500 */
[----:B------:R-:W2:Y:S01]  /*0040*/  LDCU UR6, c[0x0][0x374] ;  /* 0x00006e80ff0677ac */ /* 0x000ea20008000800 */
[----:B------:R-:W3:Y:S01]  /*0050*/  S2R R7, SR_TID.X ;  /* 0x0000000000077919 */ /* 0x000ee20000002100 */
[----:B------:R-:W3:Y:S05]  /*0060*/  LDCU UR7, c[0x0][0x360] ;  /* 0x00006c00ff0777ac */ /* 0x000eea0008000800 */
[----:B------:R-:W2:Y:S01]  /*0070*/  S2UR UR5, SR_CTAID.Y ;  /* 0x00000000000579c3 */ /* 0x000ea20000002600 */
[----:B------:R-:W4:Y:S01]  /*0080*/  LDCU UR8, c[0x0][0x364] ;  /* 0x00006c80ff0877ac */ /* 0x000f220008000800 */
[----:B0-----:R-:W-:-:S06]  /*0090*/  MOV R0, UR9 ;  /* 0x0000000900007c02 */ /* 0x001fcc0008000f00 */
[----:B------:R-:W1:Y:S01]  /*00a0*/  LDC R6, c[0x0][0x364] ;  /* 0x0000d900ff067b82 */ /* 0x000e620000000800 */
[----:B------:R-:W-:Y:S02]  /*00b0*/  LOP3.LUT R9, RZ, UR9, RZ, 0x33, !PT ;  /* 0x00000009ff097c12 */ /* 0x000fe4000f8e33ff */
[----:B------:R-:W-:-:S04]  /*00c0*/  IABS R2, R0 ;  /* 0x0000000000027213 */ /* 0x000fc80000000000 */
[----:B------:R-:W0:Y:S01]  /*00d0*/  I2F.RP R0, R2 ;  /* 0x0000000200007306 */ /* 0x000e220000209400 */
[----:B--2---:R-:W-:-:S07]  /*00e0*/  UIMAD UR4, UR4, UR6, UR5 ;  /* 0x00000006040472a4 */ /* 0x004fce000f8e0205 */
[----:B0-----:R-:W0:Y:S02]  /*00f0*/  MUFU.RCP R0, R0 ;  /* 0x0000000000007308 */ /* 0x001e240000001000 */
[----:B0-----:R-:W-:Y:S01]  /*0100*/  IADD3 R4, PT, PT, R0, 0xffffffe, RZ ;  /* 0x0ffffffe00047810 */ /* 0x001fe20007ffe0ff */
[----:B-1----:R-:W-:Y:S01]  /*0110*/  IMAD R0, R6, UR4, R3 ;  /* 0x0000000406007c24 */ /* 0x002fe2000f8e0203 */
[----:B------:R-:W0:Y:S04]  /*0120*/  LDCU UR4, c[0x0][0x398] ;  /* 0x00007300ff0477ac */ /* 0x000e280008000800 */
[----:B------:R1:W2:Y:S01]  /*0130*/  F2I.FTZ.U32.TRUNC.NTZ R5, R4 ;  /* 0x0000000400057305 */ /* 0x0002a2000021f000 */
[----:B---3--:R-:W-:-:S05]  /*0140*/  IMAD R0, R0, UR7, R7 ;  /* 0x0000000700007c24 */ /* 0x008fca000f8e0207 */
[----:B------:R-:W-:Y:S01]  /*0150*/  IABS R6, R0 ;  /* 0x0000000000067213 */ /* 0x000fe20000000000 */
[----:B-1----:R-:W-:Y:S02]  /*0160*/  HFMA2 R4, -RZ, RZ, 0, 0 ;  /* 0x00000000ff047431 */ /* 0x002fe400000001ff */
[----:B--2---:R-:W-:-:S05]  /*0170*/  IMAD.MOV R8, RZ, RZ, -R5 ;  /* 0x000000ffff087224 */ /* 0x004fca00078e0a05 */
[----:B------:R-:W-:-:S05]  /*0180*/  MOV R3, R8 ;  /* 0x0000000800037202 */ /* 0x000fca0000000f00 */
[----:B------:R-:W-:-:S04]  /*0190*/  IMAD R3, R3, R2, RZ ;  /* 0x0000000203037224 */ /* 0x000fc800078e02ff */
[----:B------:R-:W-:-:S04]  /*01a0*/  IMAD.HI.U32 R3, R5, R3, R4 ;  /* 0x0000000305037227 */ /* 0x000fc800078e0004 */
[----:B------:R-:W-:-:S04]  /*01b0*/  IMAD.MOV.U32 R5, RZ, RZ, R6 ;  /* 0x000000ffff057224 */ /* 0x000fc800078e0006 */
[----:B------:R-:W-:-:S05]  /*01c0*/  IMAD.HI.U32 R4, R3, R5, RZ ;  /* 0x0000000503047227 */ /* 0x000fca00078e00ff */
[----:B------:R-:W-:-:S05]  /*01d0*/  IADD3 R6, PT, PT, -R4, RZ, RZ ;  /* 0x000000ff04067210 */ /* 0x000fca0007ffe1ff */
[----:B------:R-:W-:-:S05]  /*01e0*/  IMAD R5, R2, R6, R5 ;  /* 0x0000000602057224 */ /* 0x000fca00078e0205 */
[----:B------:R-:W-:-:S13]  /*01f0*/  ISETP.GT.U32.AND P1, PT, R2, R5, PT ;  /* 0x000000050200720c */ /* 0x000fda0003f24070 */
[-C--:B------:R-:W-:Y:S01]  /*0200*/  @!P1 IADD3 R5, PT, PT, R5, -R2.reuse, RZ ;  /* 0x8000000205059210 */ /* 0x080fe20007ffe0ff */
[----:B------:R-:W-:Y:S01]  /*0210*/  @!P1 VIADD R4, R4, 0x1 ;  /* 0x0000000104049836 */ /* 0x000fe20000000000 */
[----:B------:R-:W-:Y:S02]  /*0220*/  ISETP.NE.AND P1, PT, RZ, UR9, PT ;  /* 0x00000009ff007c0c */ /* 0x000fe4000bf25270 */
[----:B------:R-:W-:Y:S02]  /*0230*/  ISETP.GE.U32.AND P0, PT, R5, R2, PT ;  /* 0x000000020500720c */ /* 0x000fe40003f06070 */
[----:B------:R-:W-:-:S04]  /*0240*/  LOP3.LUT R5, R0, UR9, RZ, 0x3c, !PT ;  /* 0x0000000900057c12 */ /* 0x000fc8000f8e3cff */
[----:B------:R-:W-:-:S07]  /*0250*/  ISETP.GE.AND P2, PT, R5, RZ, PT ;  /* 0x000000ff0500720c */ /* 0x000fce0003f46270 */
[----:B------:R-:W-:Y:S02]  /*0260*/  @P0 IADD3 R4, PT, PT, R4, 0x1, RZ ;  /* 0x0000000104040810 */ /* 0x000fe40007ffe0ff */
[----:B------:R-:W-:-:S04]  /*0270*/  ISETP.LE.AND P0, PT, RZ, UR9, PT ;  /* 0x00000009ff007c0c */ /* 0x000fc8000bf03270 */
[----:B------:R-:W-:-:S04]  /*0280*/  @!P2 IADD3 R4, PT, PT, -R4, RZ, RZ ;  /* 0x000000ff0404a210 */ /* 0x000fc80007ffe1ff */
[----:B------:R-:W-:-:S04]  /*0290*/  SEL R6, R9, R4, !P1 ;  /* 0x0000000409067207 */ /* 0x000fc80004800000 */
[----:B0-----:R-:W-:-:S13]  /*02a0*/  ISETP.GE.OR P0, PT, R6, UR4, !P0 ;  /* 0x0000000406007c0c */ /* 0x001fda000c706670 */
[----:B----4-:R-:W-:Y:S05]  /*02b0*/  @P0 EXIT ;  /* 0x000000000000094d */ /* 0x010fea0003800000 */
[----:B------:R-:W0:Y:S01]  /*02c0*/  LDCU UR10, c[0x0][0x3a0] ;  /* 0x00007400ff0a77ac */ /* 0x000e220008000800 */
[----:B------:R-:W1:Y:S01]  /*02d0*/  LDC R13, c[0x0][0x39c] ;  /* 0x0000e700ff0d7b82 */ /* 0x000e620000000800 */
[----:B------:R-:W-:Y:S01]  /*02e0*/  IMAD.MOV R7, RZ, RZ, -R6 ;  /* 0x000000ffff077224 */ /* 0x000fe200078e0a06 */
[----:B------:R-:W2:Y:S03]  /*02f0*/  LDCU UR5, c[0x0][0x370] ;  /* 0x00006e00ff0577ac */ /* 0x000ea60008000800 */
[----:B------:R-:W-:Y:S01]  /*0300*/  IMAD R18, R7, UR9, R0 ;  /* 0x0000000907127c24 */ /* 0x000fe2000f8e0200 */
[----:B------:R-:W-:Y:S02]  /*0310*/  UIMAD UR4, UR7, UR8, URZ ;  /* 0x00000008070472a4 */ /* 0x000fe4000f8e02ff */
[----:B------:R-:W3:Y:S01]  /*0320*/  LDC.64 R4, c[0x0][0x390] ;  /* 0x0000e400ff047b82 */ /* 0x000ee20000000a00 */
[----:B------:R-:W4:Y:S01]  /*0330*/  LDCU.64 UR12, c[0x0][0x358] ;  /* 0x00006b00ff0c77ac */ /* 0x000f220008000a00 */
[----:B------:R-:W1:Y:S01]  /*0340*/  LDCU UR7, c[0x0][0x398] ;  /* 0x00007300ff0777ac */ /* 0x000e620008000800 */
[----:B0-----:R-:W-:-:S02]  /*0350*/  UISETP.GT.AND UP0, UPT, UR10, URZ, UPT ;  /* 0x000000ff0a00728c */ /* 0x001fc4000bf04270 */
[----:B--2---:R-:W-:-:S04]  /*0360*/  UIMAD UR4, UR4, UR5, URZ ;  /* 0x00000005040472a4 */ /* 0x004fc8000f8e02ff */
[----:B------:R-:W-:-:S03]  /*0370*/  UIMAD UR6, UR4, UR6, URZ ;  /* 0x00000006040672a4 */ /* 0x000fc6000f8e02ff */
[----:B------:R-:W-:Y:S09]  /*0380*/  BRA.U UP0, `(.L_x_48) ;  /* 0x0000000100507547 */ /* 0x000ff2000b800000 */
.L_x_49:
[C---:B---3--:R-:W-:Y:S01]  /*0390*/  IMAD.WIDE R6, R0.reuse, 0x4, R4 ;  /* 0x0000000400067825 */ /* 0x048fe200078e0204 */
[----:B------:R-:W-:Y:S02]  /*03a0*/  IADD3 R0, PT, PT, R0, UR6, RZ ;  /* 0x0000000600007c10 */ /* 0x000fe4000fffe0ff */
[----:B-1----:R-:W-:Y:S02]  /*03b0*/  IABS R12, R13 ;  /* 0x0000000d000c7213 */ /* 0x002fe40000000000 */
[----:B------:R-:W-:Y:S01]  /*03c0*/  IABS R10, R0 ;  /* 0x00000000000a7213 */ /* 0x000fe20000000000 */
[----:B----4-:R0:W-:Y:S04]  /*03d0*/  STG.E desc[UR12][R6.64], RZ ;  /* 0x000000ff06007986 */ /* 0x0101e8000c10190c */
[----:B------:R-:W-:-:S05]  /*03e0*/  IMAD.HI.U32 R8, R3, R10, RZ ;  /* 0x0000000a03087227 */ /* 0x000fca00078e00ff */
[----:B------:R-:W-:-:S05]  /*03f0*/  IADD3 R11, PT, PT, -R8, RZ, RZ ;  /* 0x000000ff080b7210 */ /* 0x000fca0007ffe1ff */
[----:B------:R-:W-:Y:S01]  /*0400*/  IMAD R11, R12, R11, R10 ;  /* 0x0000000b0c0b7224 */ /* 0x000fe200078e020a */
[----:B------:R-:W-:-:S04]  /*0410*/  LOP3.LUT R10, R0, R13, RZ, 0x3c, !PT ;  /* 0x0000000d000a7212 */ /* 0x000fc800078e3cff */
[----:B------:R-:W-:Y:S02]  /*0420*/  ISETP.GT.U32.AND P2, PT, R2, R11, PT ;  /* 0x0000000b0200720c */ /* 0x000fe40003f44070 */
[----:B------:R-:W-:-:S11]  /*0430*/  ISETP.GE.AND P3, PT, R10, RZ, PT ;  /* 0x000000ff0a00720c */ /* 0x000fd60003f66270 */
[----:B------:R-:W-:Y:S01]  /*0440*/  @!P2 IMAD.IADD R11, R11, 0x1, -R12 ;  /* 0x000000010b0ba824 */ /* 0x000fe200078e0a0c */
[----:B------:R-:W-:-:S04]  /*0450*/  @!P2 IADD3 R8, PT, PT, R8, 0x1, RZ ;  /* 0x000000010808a810 */ /* 0x000fc80007ffe0ff */
[----:B------:R-:W-:-:S13]  /*0460*/  ISETP.GE.U32.AND P0, PT, R11, R2, PT ;  /* 0x000000020b00720c */ /* 0x000fda0003f06070 */
[----:B------:R-:W-:-:S05]  /*0470*/  @P0 IADD3 R8, PT, PT, R8, 0x1, RZ ;  /* 0x0000000108080810 */ /* 0x000fca0007ffe0ff */
[----:B------:R-:W-:-:S05]  /*0480*/  @!P3 IMAD.MOV R8, RZ, RZ, -R8 ;  /* 0x000000ffff08b224 */ /* 0x000fca00078e0a08 */
[----:B------:R-:W-:-:S04]  /*0490*/  SEL R8, R9, R8, !P1 ;  /* 0x0000000809087207 */ /* 0x000fc80004800000 */
[----:B------:R-:W-:-:S13]  /*04a0*/  ISETP.GE.AND P0, PT, R8, UR7, PT ;  /* 0x0000000708007c0c */ /* 0x000fda000bf06270 */
[----:B0-----:R-:W-:Y:S05]  /*04b0*/  @!P0 BRA `(.L_x_49) ;  /* 0xfffffffc00b48947 */ /* 0x001fea000383ffff */
[----:B------:R-:W-:Y:S05]  /*04c0*/  EXIT ;  /* 0x000000000000794d */ /* 0x000fea0003800000 */
.L_x_48:
[----:B------:R-:W0:Y:S01]  /*04d0*/  LDCU.64 UR4, c[0x0][0x388] ;  /* 0x00007100ff0477ac */ /* 0x000e220008000a00 */
[----:B-1----:R-:W-:Y:S02]  /*04e0*/  ULOP3.LUT UR7, UR10, 0x7ffffff8, URZ, 0xc0, !UPT ;  /* 0x7ffffff80a077892 */ /* 0x002fe4000f8ec0ff */
[----:B------:R-:W-:Y:S02]  /*04f0*/  ULOP3.LUT UR8, UR10, 0x7, URZ, 0xc0, !UPT ;  /* 0x000000070a087892 */ /* 0x000fe4000f8ec0ff */
[----:B------:R-:W-:Y:S02]  /*0500*/  UIADD3 UR7, UPT, UPT, -UR7, URZ, URZ ;  /* 0x000000ff07077290 */ /* 0x000fe4000fffe1ff */
[----:B0-----:R-:W-:Y:S02]  /*0510*/  UIMAD.WIDE.U32 UR10, UR9, 0x8, UR4 ;  /* 0x00000008090a78a5 */ /* 0x001fe4000f8e0004 */
[----:B------:R-:W-:-:S12]  /*0520*/  UIMAD.WIDE.U32 UR4, UR9, 0xc, UR4 ;  /* 0x0000000c090478a5 */ /* 0x000fd8000f8e0004 */
.L_x_54:
[----:B------:R-:W0:Y:S01]  /*0530*/  LDC R19, c[0x0][0x3a0] ;  /* 0x0000e800ff137b82 */ /* 0x000e220000000800 */
[----:B------:R-:W-:Y:S01]  /*0540*/  HFMA2 R22, -RZ, RZ, 0, 0 ;  /* 0x00000000ff167431 */ /* 0x000fe200000001ff */
[----:B------:R-:W-:Y:S02]  /*0550*/  MOV R17, RZ ;  /* 0x000000ff00117202 */ /* 0x000fe40000000f00 */
[----:B0-----:R-:W-:Y:S01]  /*0560*/  ISETP.GE.U32.AND P0, PT, R19, 0x8, PT ;  /* 0x000000081300780c */ /* 0x001fe20003f06070 */
[----:B------:R-:W-:-:S12]  /*0570*/  IMAD R21, R6, R19, RZ ;  /* 0x0000001306157224 */ /* 0x000fd800078e02ff */
[----:B------:R-:W-:Y:S05]  /*0580*/  @!P0 BRA `(.L_x_50) ;  /* 0x0000000000c08947 */ /* 0x000fea0003800000 */
[----:B------:R-:W-:Y:S01]  /*0590*/  IMAD.MOV.U32 R17, RZ, RZ, RZ ;  /* 0x000000ffff117224 */ /* 0x000fe200078e00ff */
[----:B------:R-:W-:Y:S01]  /*05a0*/  MOV R20, R21 ;  /* 0x0000001500147202 */ /* 0x000fe20000000f00 */
[----:B------:R-:W-:Y:S01]  /*05b0*/  IMAD.U32 R24, RZ, RZ, UR7 ;  /* 0x00000007ff187e24 */ /* 0x000fe2000f8e00ff */
[----:B------:R-:W-:Y:S02]  /*05c0*/  MOV R23, R18 ;  /* 0x0000001200177202 */ /* 0x000fe40000000f00 */
[----:B------:R-:W-:-:S07]  /*05d0*/  LOP3.LUT R22, R19, 0x7ffffff8, RZ, 0xc0, !PT ;  /* 0x7ffffff813167812 */ /* 0x000fce00078ec0ff */
.L_x_51:
[----:B------:R-:W0:Y:S08]  /*05e0*/  LDC.64 R2, c[0x0][0x388] ;  /* 0x0000e200ff027b82 */ /* 0x000e300000000a00 */
[----:B---3--:R-:W1:Y:S08]  /*05f0*/  LDC.64 R4, c[0x0][0x380] ;  /* 0x0000e000ff047b82 */ /* 0x008e700000000a00 */
[----:B------:R-:W2:Y:S01]  /*0600*/  LDC R25, c[0x0][0x39c] ;  /* 0x0000e700ff197b82 */ /* 0x000ea20000000800 */
[----:B0-----:R-:W-:-:S05]  /*0610*/  IMAD.WIDE R2, R23, 0x4, R2 ;  /* 0x0000000417027825 */ /* 0x001fca00078e0202 */
[----:B----4-:R-:W3:Y:S01]  /*0620*/  LDG.E R15, desc[UR12][R2.64] ;  /* 0x0000000c020f7981 */ /* 0x010ee2000c1e1900 */
[----:B-1----:R-:W-:-:S05]  /*0630*/  IMAD.WIDE R4, R20, 0x4, R4 ;  /* 0x0000000414047825 */ /* 0x002fca00078e0204 */
[----:B------:R-:W3:Y:S01]  /*0640*/  LDG.E R14, desc[UR12][R4.64] ;  /* 0x0000000c040e7981 */ /* 0x000ee2000c1e1900 */
[----:B------:R-:W-:Y:S01]  /*0650*/  HFMA2 R10, -RZ, RZ, 0, 2.384185791015625e-07 ;  /* 0x00000004ff0a7431 */ /* 0x000fe200000001ff */
[----:B------:R-:W-:Y:S01]  /*0660*/  MOV R8, 0x4 ;  /* 0x0000000400087802 */ /* 0x000fe20000000f00 */
[----:B--2---:R-:W-:Y:S01]  /*0670*/  IMAD.WIDE.U32 R6, R25, 0x4, R2 ;  /* 0x0000000419067825 */ /* 0x004fe200078e0002 */
[----:B------:R-:W2:Y:S03]  /*0680*/  LDG.E R27, desc[UR12][R4.64+0x4] ;  /* 0x0000040c041b7981 */ /* 0x000ea6000c1e1900 */
[C---:B------:R-:W-:Y:S01]  /*0690*/  IMAD.WIDE R8, R23.reuse, R8, UR10 ;  /* 0x0000000a17087e25 */ /* 0x040fe2000f8e0208 */
[----:B------:R-:W4:Y:S04]  /*06a0*/  LDG.E R29, desc[UR12][R4.64+0x8] ;  /* 0x0000080c041d7981 */ /* 0x000f28000c1e1900 */
[----:B------:R-:W2:Y:S01]  /*06b0*/  LDG.E R6, desc[UR12][R6.64] ;  /* 0x0000000c06067981 */ /* 0x000ea2000c1e1900 */
[----:B------:R-:W-:-:S03]  /*06c0*/  IMAD.WIDE R10, R23, R10, UR4 ;  /* 0x00000004170a7e25 */ /* 0x000fc6000f8e020a */
[----:B------:R-:W4:Y:S01]  /*06d0*/  LDG.E R8, desc[UR12][R8.64] ;  /* 0x0000000c08087981 */ /* 0x000f22000c1e1900 */
[----:B------:R-:W-:-:S03]  /*06e0*/  IMAD.WIDE.U32 R12, R25, 0x10, R2 ;  /* 0x00000010190c7825 */ /* 0x000fc600078e0002 */
[----:B------:R-:W5:Y:S04]  /*06f0*/  LDG.E R10, desc[UR12][R10.64] ;  /* 0x0000000c0a0a7981 */ /* 0x000f68000c1e1900 */
[----:B------:R-:W5:Y:S04]  /*0700*/  LDG.E R28, desc[UR12][R4.64+0xc] ;  /* 0x00000c0c041c7981 */ /* 0x000f68000c1e1900 */
[----:B------:R-:W5:Y:S04]  /*0710*/  LDG.E R12, desc[UR12][R12.64] ;  /* 0x0000000c0c0c7981 */ /* 0x000f68000c1e1900 */
[----:B------:R-:W5:Y:S04]  /*0720*/  LDG.E R7, desc[UR12][R4.64+0x10] ;  /* 0x0000100c04077981 */ /* 0x000f68000c1e1900 */
[----:B------:R-:W5:Y:S04]  /*0730*/  LDG.E R9, desc[UR12][R4.64+0x14] ;  /* 0x0000140c04097981 */ /* 0x000f68000c1e1900 */
[----:B------:R-:W5:Y:S04]  /*0740*/  LDG.E R11, desc[UR12][R4.64+0x18] ;  /* 0x0000180c040b7981 */ /* 0x000f68000c1e1900 */
[----:B------:R-:W5:Y:S01]  /*0750*/  LDG.E R13, desc[UR12][R4.64+0x1c] ;  /* 0x00001c0c040d7981 */ /* 0x000f62000c1e1900 */
[----:B---3--:R-:W-:Y:S01]  /*0760*/  FFMA R26, R14, R15, R17 ;  /* 0x0000000f0e1a7223 */ /* 0x008fe20000000011 */
[----:B------:R-:W-:-:S04]  /*0770*/  IMAD.WIDE.U32 R14, R25, 0x14, R2 ;  /* 0x00000014190e7825 */ /* 0x000fc800078e0002 */
[C-C-:B------:R-:W-:Y:S02]  /*0780*/  IMAD.WIDE.U32 R16, R25.reuse, 0x18, R2.reuse ;  /* 0x0000001819107825 */ /* 0x140fe400078e0002 */
[----:B------:R-:W3:Y:S02]  /*0790*/  LDG.E R14, desc[UR12][R14.64] ;  /* 0x0000000c0e0e7981 */ /* 0x000ee4000c1e1900 */
[----:B------:R-:W-:Y:S02]  /*07a0*/  IMAD.WIDE.U32 R2, R25, 0x1c, R2 ;  /* 0x0000001c19027825 */ /* 0x000fe400078e0002 */
[----:B------:R-:W3:Y:S04]  /*07b0*/  LDG.E R16, desc[UR12][R16.64] ;  /* 0x0000000c10107981 */ /* 0x000ee8000c1e1900 */
[----:B------:R-:W3:Y:S01]  /*07c0*/  LDG.E R2, desc[UR12][R2.64] ;  /* 0x0000000c02027981 */ /* 0x000ee2000c1e1900 */
[----:B--2---:R-:W-:Y:S01]  /*07d0*/  FFMA R6, R27, R6, R26 ;  /* 0x000000061b067223 */ /* 0x004fe2000000001a */
[----:B------:R-:W-:-:S03]  /*07e0*/  VIADD R24, R24, 0x8 ;  /* 0x0000000818187836 */ /* 0x000fc60000000000 */
[----:B----4-:R-:W-:Y:S02]  /*07f0*/  FFMA R29, R29, R8, R6 ;  /* 0x000000081d1d7223 */ /* 0x010fe40000000006 */
[----:B------:R-:W-:Y:S02]  /*0800*/  ISETP.NE.AND P0, PT, R24, RZ, PT ;  /* 0x000000ff1800720c */ /* 0x000fe40003f05270 */
[----:B-----5:R-:W-:-:S04]  /*0810*/  FFMA R10, R28, R10, R29 ;  /* 0x0000000a1c0a7223 */ /* 0x020fc8000000001d */
[----:B------:R-:W-:Y:S01]  /*0820*/  FFMA R10, R7, R12, R10 ;  /* 0x0000000c070a7223 */ /* 0x000fe2000000000a */
[----:B------:R-:W-:Y:S02]  /*0830*/  LEA R23, R25, R23, 0x3 ;  /* 0x0000001719177211 */ /* 0x000fe400078e18ff */
[----:B------:R-:W-:Y:S01]  /*0840*/  IADD3 R20, PT, PT, R20, 0x8, RZ ;  /* 0x0000000814147810 */ /* 0x000fe20007ffe0ff */
[----:B---3--:R-:W-:-:S04]  /*0850*/  FFMA R10, R9, R14, R10 ;  /* 0x0000000e090a7223 */ /* 0x008fc8000000000a */
[----:B------:R-:W-:-:S04]  /*0860*/  FFMA R10, R11, R16, R10 ;  /* 0x000000100b0a7223 */ /* 0x000fc8000000000a */
[----:B------:R-:W-:Y:S01]  /*0870*/  FFMA R17, R13, R2, R10 ;  /* 0x000000020d117223 */ /* 0x000fe2000000000a */
[----:B------:R-:W-:Y:S06]  /*0880*/  @P0 BRA `(.L_x_51) ;  /* 0xfffffffc00540947 */ /* 0x000fec000383ffff */
.L_x_50:
[----:B------:R-:W-:-:S09]  /*0890*/  UISETP.NE.AND UP0, UPT, UR8, URZ, UPT ;  /* 0x000000ff0800728c */ /* 0x000fd2000bf05270 */
[----:B------:R-:W-:Y:S05]  /*08a0*/  BRA.U !UP0, `(.L_x_52) ;  /* 0x0000000108e07547 */ /* 0x000fea000b800000 */
[----:B------:R-:W-:Y:S01]  /*08b0*/  UIADD3 UR9, UPT, UPT, UR8, -0x1, URZ ;  /* 0xffffffff08097890 */ /* 0x000fe2000fffe0ff */
[----:B------:R-:W-:-:S03]  /*08c0*/  LOP3.LUT P0, R14, R19, 0x3, RZ, 0xc0, !PT ;  /* 0x00000003130e7812 */ /* 0x000fc6000780c0ff */
[----:B------:R-:W-:-:S09]  /*08d0*/  UISETP.GE.U32.AND UP0, UPT, UR9, 0x3, UPT ;  /* 0x000000030900788c */ /* 0x000fd2000bf06070 */
[----:B------:R-:W-:Y:S05]  /*08e0*/  BRA.U !UP0, `(.L_x_53) ;  /* 0x00000001085c7547 */ /* 0x000fea000b800000 */
[----:B------:R-:W0:Y:S01]  /*08f0*/  LDC R15, c[0x0][0x39c] ;  /* 0x0000e700ff0f7b82 */ /* 0x000e220000000800 */
[----:B---3--:R-:W-:-:S07]  /*0900*/  IADD3 R5, PT, PT, R21, R22, RZ ;  /* 0x0000001615057210 */ /* 0x008fce0007ffe0ff */
[----:B------:R-:W1:Y:S08]  /*0910*/  LDC.64 R8, c[0x0][0x388] ;  /* 0x0000e200ff087b82 */ /* 0x000e700000000a00 */
[----:B------:R-:W2:Y:S01]  /*0920*/  LDC.64 R2, c[0x0][0x380] ;  /* 0x0000e000ff027b82 */ /* 0x000ea20000000a00 */
[----:B0-----:R-:W-:-:S04]  /*0930*/  IMAD R7, R22, R15, R18 ;  /* 0x0000000f16077224 */ /* 0x001fc800078e0212 */
[----:B-1----:R-:W-:-:S04]  /*0940*/  IMAD.WIDE R8, R7, 0x4, R8 ;  /* 0x0000000407087825 */ /* 0x002fc800078e0208 */
[----:B------:R-:W-:Y:S02]  /*0950*/  IMAD.WIDE.U32 R10, R15, 0x4, R8 ;  /* 0x000000040f0a7825 */ /* 0x000fe400078e0008 */
[----:B----4-:R-:W3:Y:S02]  /*0960*/  LDG.E R8, desc[UR12][R8.64] ;  /* 0x0000000c08087981 */ /* 0x010ee4000c1e1900 */
[----:B--2---:R-:W-:-:S04]  /*0970*/  IMAD.WIDE R2, R5, 0x4, R2 ;  /* 0x0000000405027825 */ /* 0x004fc800078e0202 */
[C---:B------:R-:W-:Y:S01]  /*0980*/  IMAD.WIDE.U32 R4, R15.reuse, 0x4, R10 ;  /* 0x000000040f047825 */ /* 0x040fe200078e000a */
[----:B------:R-:W3:Y:S04]  /*0990*/  LDG.E R12, desc[UR12][R2.64] ;  /* 0x0000000c020c7981 */ /* 0x000ee8000c1e1900 */
[----:B------:R-:W2:Y:S01]  /*09a0*/  LDG.E R10, desc[UR12][R10.64] ;  /* 0x0000000c0a0a7981 */ /* 0x000ea2000c1e1900 */
[----:B------:R-:W-:-:S03]  /*09b0*/  IMAD.WIDE.U32 R6, R15, 0x4, R4 ;  /* 0x000000040f067825 */ /* 0x000fc600078e0004 */
[----:B------:R-:W2:Y:S04]  /*09c0*/  LDG.E R13, desc[UR12][R2.64+0x4] ;  /* 0x0000040c020d7981 */ /* 0x000ea8000c1e1900 */
[----:B------:R-:W4:Y:S04]  /*09d0*/  LDG.E R16, desc[UR12][R4.64] ;  /* 0x0000000c04107981 */ /* 0x000f28000c1e1900 */
[----:B------:R-:W4:Y:S04]  /*09e0*/  LDG.E R15, desc[UR12][R2.64+0x8] ;  /* 0x0000080c020f7981 */ /* 0x000f28000c1e1900 */
[----:B------:R-:W5:Y:S04]  /*09f0*/  LDG.E R23, desc[UR12][R2.64+0xc] ;  /* 0x00000c0c02177981 */ /* 0x000f68000c1e1900 */
[----:B------:R-:W5:Y:S01]  /*0a00*/  LDG.E R6, desc[UR12][R6.64] ;  /* 0x0000000c06067981 */ /* 0x000f62000c1e1900 */
[----:B------:R-:W-:-:S02]  /*0a10*/  VIADD R22, R22, 0x4 ;  /* 0x0000000416167836 */ /* 0x000fc40000000000 */
[----:B---3--:R-:W-:-:S04]  /*0a20*/  FFMA R12, R12, R8, R17 ;  /* 0x000000080c0c7223 */ /* 0x008fc80000000011 */
[----:B--2---:R-:W-:-:S04]  /*0a30*/  FFMA R12, R13, R10, R12 ;  /* 0x0000000a0d0c7223 */ /* 0x004fc8000000000c */
[----:B----4-:R-:W-:-:S04]  /*0a40*/  FFMA R12, R15, R16, R12 ;  /* 0x000000100f0c7223 */ /* 0x010fc8000000000c */
[----:B-----5:R-:W-:-:S07]  /*0a50*/  FFMA R17, R23, R6, R12 ;  /* 0x0000000617117223 */ /* 0x020fce000000000c */
.L_x_53:
[----:B------:R-:W-:Y:S05]  /*0a60*/  @!P0 BRA `(.L_x_52) ;  /* 0x0000000000708947 */ /* 0x000fea0003800000 */
[----:B------:R-:W-:Y:S01]  /*0a70*/  ISETP.NE.AND P0, PT, R14, 0x1, PT ;  /* 0x000000010e00780c */ /* 0x000fe20003f05270 */
[----:B------:R-:W0:Y:S01]  /*0a80*/  LDC.64 R10, c[0x0][0x388] ;  /* 0x0000e200ff0a7b82 */ /* 0x000e220000000a00 */
[----:B------:R-:W-:-:S04]  /*0a90*/  LOP3.LUT R19, R19, 0x1, RZ, 0xc0, !PT ;  /* 0x0000000113137812 */ /* 0x000fc800078ec0ff */
[----:B------:R-:W-:-:S03]  /*0aa0*/  ISETP.NE.U32.AND P1, PT, R19, 0x1, PT ;  /* 0x000000011300780c */ /* 0x000fc60003f25070 */
[----:B------:R-:W1:Y:S04]  /*0ab0*/  LDC.64 R6, c[0x0][0x380] ;  /* 0x0000e000ff067b82 */ /* 0x000e680000000a00 */
[----:B------:R-:W-:-:S04]  /*0ac0*/  @P0 IADD3 R9, PT, PT, R21, R22, RZ ;  /* 0x0000001615090210 */ /* 0x000fc80007ffe0ff */
[----:B------:R-:W2:Y:S08]  /*0ad0*/  @P0 LDC R13, c[0x0][0x39c] ;  /* 0x0000e700ff0d0b82 */ /* 0x000eb00000000800 */
[----:B------:R-:W5:Y:S08]  /*0ae0*/  @!P1 LDC R19, c[0x0][0x39c] ;  /* 0x0000e700ff139b82 */ /* 0x000f700000000800 */
[----:B---3--:R-:W3:Y:S01]  /*0af0*/  LDC.64 R4, c[0x0][0x380] ;  /* 0x0000e000ff047b82 */ /* 0x008ee20000000a00 */
[----:B-1----:R-:W-:-:S05]  /*0b00*/  @P0 IMAD.WIDE R6, R9, 0x4, R6 ;  /* 0x0000000409060825 */ /* 0x002fca00078e0206 */
[----:B----4-:R-:W4:Y:S02]  /*0b10*/  @P0 LDG.E R12, desc[UR12][R6.64] ;  /* 0x0000000c060c0981 */ /* 0x010f24000c1e1900 */
[----:B------:R-:W1:Y:S01]  /*0b20*/  LDC.64 R2, c[0x0][0x388] ;  /* 0x0000e200ff027b82 */ /* 0x000e620000000a00 */
[C---:B--2---:R-:W-:Y:S01]  /*0b30*/  @P0 IMAD R15, R22.reuse, R13, R18 ;  /* 0x0000000d160f0224 */ /* 0x044fe200078e0212 */
[----:B------:R-:W-:-:S03]  /*0b40*/  @P0 IADD3 R22, PT, PT, R22, 0x2, RZ ;  /* 0x0000000216160810 */ /* 0x000fc60007ffe0ff */
[----:B0-----:R-:W-:Y:S01]  /*0b50*/  @P0 IMAD.WIDE R10, R15, 0x4, R10 ;  /* 0x000000040f0a0825 */ /* 0x001fe200078e020a */
[----:B------:R-:W-:Y:S01]  /*0b60*/  @!P1 IADD3 R21, PT, PT, R21, R22, RZ ;  /* 0x0000001615159210 */ /* 0x000fe20007ffe0ff */
[----:B------:R-:W2:Y:S02]  /*0b70*/  @P0 LDG.E R15, desc[UR12][R6.64+0x4] ;  /* 0x0000040c060f0981 */ /* 0x000ea4000c1e1900 */
[----:B------:R-:W-:Y:S02]  /*0b80*/  @P0 IMAD.WIDE.U32 R8, R13, 0x4, R10 ;  /* 0x000000040d080825 */ /* 0x000fe400078e000a */
[----:B------:R-:W4:Y:S02]  /*0b90*/  @P0 LDG.E R14, desc[UR12][R10.64] ;  /* 0x0000000c0a0e0981 */ /* 0x000f24000c1e1900 */
[----:B-----5:R-:W-:Y:S02]  /*0ba0*/  @!P1 IMAD R13, R22, R19, R18 ;  /* 0x00000013160d9224 */ /* 0x020fe400078e0212 */
[----:B---3--:R-:W-:Y:S01]  /*0bb0*/  @!P1 IMAD.WIDE R4, R21, 0x4, R4 ;  /* 0x0000000415049825 */ /* 0x008fe200078e0204 */
[----:B------:R-:W2:Y:S05]  /*0bc0*/  @P0 LDG.E R8, desc[UR12][R8.64] ;  /* 0x0000000c08080981 */ /* 0x000eaa000c1e1900 */
[----:B------:R-:W3:Y:S01]  /*0bd0*/  @!P1 LDG.E R4, desc[UR12][R4.64] ;  /* 0x0000000c04049981 */ /* 0x000ee2000c1e1900 */
[----:B-1----:R-:W-:-:S06]  /*0be0*/  @!P1 IMAD.WIDE R2, R13, 0x4, R2 ;  /* 0x000000040d029825 */ /* 0x002fcc00078e0202 */
[----:B------:R-:W3:Y:S01]  /*0bf0*/  @!P1 LDG.E R2, desc[UR12][R2.64] ;  /* 0x0000000c02029981 */ /* 0x000ee2000c1e1900 */
[----:B----4-:R-:W-:-:S04]  /*0c00*/  @P0 FFMA R12, R12, R14, R17 ;  /* 0x0000000e0c0c0223 */ /* 0x010fc80000000011 */
[----:B--2---:R-:W-:-:S04]  /*0c10*/  @P0 FFMA R17, R15, R8, R12 ;  /* 0x000000080f110223 */ /* 0x004fc8000000000c */
[----:B---3--:R-:W-:-:S07]  /*0c20*/  @!P1 FFMA R17, R4, R2, R17 ;  /* 0x0000000204119223 */ /* 0x008fce0000000011 */
.L_x_52:
[----:B------:R-:W0:Y:S01]  /*0c30*/  LDC R7, c[0x0][0x39c] ;  /* 0x0000e700ff077b82 */ /* 0x000e220000000800 */
[----:B---3--:R-:W-:Y:S01]  /*0c40*/  MOV R4, RZ ;  /* 0x000000ff00047202 */ /* 0x008fe20000000f00 */
[----:B------:R-:W1:Y:S06]  /*0c50*/  LDCU UR9, c[0x0][0x398] ;  /* 0x00007300ff0977ac */ /* 0x000e6c0008000800 */
[----:B------:R-:W2:Y:S01]  /*0c60*/  LDC.64 R2, c[0x0][0x390] ;  /* 0x0000e400ff027b82 */ /* 0x000ea20000000a00 */
[----:B0-----:R-:W-:-:S04]  /*0c70*/  IABS R8, R7 ;  /* 0x0000000700087213 */ /* 0x001fc80000000000 */
[----:B------:R-:W0:Y:S01]  /*0c80*/  I2F.RP R6, R8 ;  /* 0x0000000800067306 */ /* 0x000e220000209400 */
[C---:B--2---:R-:W-:Y:S01]  /*0c90*/  IMAD.WIDE R2, R0.reuse, 0x4, R2 ;  /* 0x0000000400027825 */ /* 0x044fe200078e0202 */
[----:B------:R-:W-:-:S04]  /*0ca0*/  IADD3 R0, PT, PT, R0, UR6, RZ ;  /* 0x0000000600007c10 */ /* 0x000fc8000fffe0ff */
[----:B------:R-:W-:Y:S01]  /*0cb0*/  IABS R10, R0 ;  /* 0x00000000000a7213 */ /* 0x000fe20000000000 */
[----:B----4-:R2:W-:Y:S01]  /*0cc0*/  STG.E desc[UR12][R2.64], R17 ;  /* 0x0000001102007986 */ /* 0x0105e2000c10190c */
[----:B0-----:R-:W0:Y:S02]  /*0cd0*/  MUFU.RCP R6, R6 ;  /* 0x0000000600067308 */ /* 0x001e240000001000 */
[----:B0-----:R-:W-:-:S06]  /*0ce0*/  VIADD R9, R6, 0xffffffe ;  /* 0x0ffffffe06097836 */ /* 0x001fcc0000000000 */
[----:B------:R-:W0:Y:S02]  /*0cf0*/  F2I.FTZ.U32.TRUNC.NTZ R5, R9 ;  /* 0x0000000900057305 */ /* 0x000e24000021f000 */
[----:B0-----:R-:W-:-:S05]  /*0d00*/  IADD3 R11, PT, PT, RZ, -R5, RZ ;  /* 0x80000005ff0b7210 */ /* 0x001fca0007ffe0ff */
[----:B------:R-:W-:-:S04]  /*0d10*/  IMAD R11, R11, R8, RZ ;  /* 0x000000080b0b7224 */ /* 0x000fc800078e02ff */
[----:B------:R-:W-:-:S04]  /*0d20*/  IMAD.HI.U32 R4, R5, R11, R4 ;  /* 0x0000000b05047227 */ /* 0x000fc800078e0004 */
[----:B------:R-:W-:-:S04]  /*0d30*/  IMAD.MOV.U32 R5, RZ, RZ, R10 ;  /* 0x000000ffff057224 */ /* 0x000fc800078e000a */
[----:B------:R-:W-:-:S05]  /*0d40*/  IMAD.HI.U32 R4, R4, R5, RZ ;  /* 0x0000000504047227 */ /* 0x000fca00078e00ff */
[----:B------:R-:W-:-:S05]  /*0d50*/  IADD3 R6, PT, PT, -R4, RZ, RZ ;  /* 0x000000ff04067210 */ /* 0x000fca0007ffe1ff */
[----:B------:R-:W-:-:S05]  /*0d60*/  IMAD R5, R8, R6, R5 ;  /* 0x0000000608057224 */ /* 0x000fca00078e0205 */
[----:B------:R-:W-:-:S13]  /*0d70*/  ISETP.GT.U32.AND P1, PT, R8, R5, PT ;  /* 0x000000050800720c */ /* 0x000fda0003f24070 */
[-C--:B------:R-:W-:Y:S02]  /*0d80*/  @!P1 IADD3 R5, PT, PT, R5, -R8.reuse, RZ ;  /* 0x8000000805059210 */ /* 0x080fe40007ffe0ff */
[----:B------:R-:W-:Y:S02]  /*0d90*/  @!P1 IADD3 R4, PT, PT, R4, 0x1, RZ ;  /* 0x0000000104049810 */ /* 0x000fe40007ffe0ff */
[----:B------:R-:W-:Y:S02]  /*0da0*/  ISETP.GE.U32.AND P0, PT, R5, R8, PT ;  /* 0x000000080500720c */ /* 0x000fe40003f06070 */
[----:B------:R-:W-:Y:S02]  /*0db0*/  LOP3.LUT R5, R0, R7, RZ, 0x3c, !PT ;  /* 0x0000000700057212 */ /* 0x000fe400078e3cff */
[----:B------:R-:W-:Y:S02]  /*0dc0*/  ISETP.NE.AND P1, PT, R7, RZ, PT ;  /* 0x000000ff0700720c */ /* 0x000fe40003f25270 */
[----:B------:R-:W-:-:S07]  /*0dd0*/  ISETP.GE.AND P2, PT, R5, RZ, PT ;  /* 0x000000ff0500720c */ /* 0x000fce0003f46270 */
[----:B------:R-:W-:-:S06]  /*0de0*/  @P0 VIADD R4, R4, 0x1 ;  /* 0x0000000104040836 */ /* 0x000fcc0000000000 */
[----:B------:R-:W-:Y:S02]  /*0df0*/  @!P2 IADD3 R4, PT, PT, -R4, RZ, RZ ;  /* 0x000000ff0404a210 */ /* 0x000fe40007ffe1ff */
[----:B------:R-:W-:-:S04]  /*0e00*/  @!P1 LOP3.LUT R4, RZ, R7, RZ, 0x33, !PT ;  /* 0x00000007ff049212 */ /* 0x000fc800078e33ff */
[C---:B-1----:R-:W-:Y:S02]  /*0e10*/  ISETP.GE.AND P0, PT, R4.reuse, UR9, PT ;  /* 0x0000000904007c0c */ /* 0x042fe4000bf06270 */
[----:B------:R-:W-:Y:S02]  /*0e20*/  IADD3 R5, PT, PT, -R4, RZ, RZ ;  /* 0x000000ff04057210 */ /* 0x000fe40007ffe1ff */
[----:B------:R-:W-:-:S03]  /*0e30*/  MOV R6, R4 ;  /* 0x0000000400067202 */ /* 0x000fc60000000f00 */
[----:B------:R-:W-:-:S06]  /*0e40*/  IMAD R18, R7, R5, R0 ;  /* 0x0000000507127224 */ /* 0x000fcc00078e0200 */
[----:B--2---:R-:W-:Y:S05]  /*0e50*/  @!P0 BRA `(.L_x_54) ;  /* 0xfffffff400b48947 */ /* 0x004fea000383ffff */
[----:B------:R-:W-:Y:S05]  /*0e60*/  EXIT ;  /* 0x000000000000794d */ /* 0x000fea0003800000 */
.L_x_55:
        /* <DEDUP_REMOVED lines=9> */
.L_x_109:


//--------------------- .text.matrixMulv11        --------------------------
	.section	.text.matrixMulv11,"ax",@progbits
	.align	128
        .global         matrixMulv11
        .type           matrixMulv11,@function
        .size           matrixMulv11,(.L_x_110 - matrixMulv11)
        .other          matrixMulv11,@"STO_CUDA_ENTRY STV_DEFAULT"
matrixMulv11:
.text.matrixMulv11:
[----:B------:R-:W-:Y:S08]  /*0000*/  LDC R1, c[0x0][0x37c] ;  /* 0x0000df00ff017b82 */ /* 0x000ff00000000800 */
[----:B------:R-:W0:Y:S01]  /*0010*/  LDC R15, c[0x0][0x39c] ;  /* 0x0000e700ff0f7b82 */ /* 0x000e220000000800 */
[----:B------:R-:W1:Y:S01]  /*0020*/  S2R R0, SR_TID.X ;  /* 0x0000000000007919 */ /* 0x000e620000002100 */
[----:B------:R-:W2:Y:S01]  /*0030*/  LDCU.64 UR6, c[0x0][0x358] ;  /* 0x00006b00ff0677ac */ /* 0x000ea20008000a00 */
[----:B------:R-:W-:-:S05]  /*0040*/  MOV R26, RZ ;  /* 0x000000ff001a7202 */ /* 0x000fca0000000f00 */
[----:B------:R-:W1:Y:S08]  /*0050*/  S2UR UR4, SR_CTAID.X ;  /* 0x00000000000479c3 */ /* 0x000e700000002500 */
[----:B------:R-:W1:Y:S01]  /*0060*/  LDC R5, c[0x0][0x360] ;  /* 0x0000d800ff057b82 */ /* 0x000e620000000800 */
[----:B0-----:R-:W-:-:S07]  /*0070*/  IABS R7, R15 ;  /* 0x0000000f00077213 */ /* 0x001fce0000000000 */
[----:B------:R-:W0:Y:S01]  /*0080*/  LDC R14, c[0x0][0x3a0] ;  /* 0x0000e800ff0e7b82 */ /* 0x000e220000000800 */
[----:B------:R-:W3:Y:S01]  /*0090*/  I2F.RP R4, R7 ;  /* 0x0000000700047306 */ /* 0x000ee20000209400 */
[----:B-1----:R-:W-:-:S07]  /*00a0*/  IMAD R0, R5, UR4, R0 ;  /* 0x0000000405007c24 */ /* 0x002fce000f8e0200 */
[----:B---3--:R-:W1:Y:S02]  /*00b0*/  MUFU.RCP R4, R4 ;  /* 0x0000000400047308 */ /* 0x008e640000001000 */
[----:B-1----:R-:W-:Y:S02]  /*00c0*/  IADD3 R2, PT, PT, R4, 0xffffffe, RZ ;  /* 0x0ffffffe04027810 */ /* 0x002fe40007ffe0ff */
[----:B------:R-:W-:-:S04]  /*00d0*/  IABS R4, R0 ;  /* 0x0000000000047213 */ /* 0x000fc80000000000 */
[----:B------:R1:W3:Y:S02]  /*00e0*/  F2I.FTZ.U32.TRUNC.NTZ R3, R2 ;  /* 0x0000000200037305 */ /* 0x0002e4000021f000 */
[----:B-1----:R-:W-:Y:S01]  /*00f0*/  HFMA2 R2, -RZ, RZ, 0, 0 ;  /* 0x00000000ff027431 */ /* 0x002fe200000001ff */
[----:B---3--:R-:W-:-:S05]  /*0100*/  IADD3 R6, PT, PT, RZ, -R3, RZ ;  /* 0x80000003ff067210 */ /* 0x008fca0007ffe0ff */
[----:B------:R-:W-:-:S04]  /*0110*/  IMAD R5, R6, R7, RZ ;  /* 0x0000000706057224 */ /* 0x000fc800078e02ff */
[----:B------:R-:W-:-:S06]  /*0120*/  IMAD.HI.U32 R3, R3, R5, R2 ;  /* 0x0000000503037227 */ /* 0x000fcc00078e0002 */
        /* <DEDUP_REMOVED lines=10> */
[----:B------:R-:W-:Y:S02]  /*01d0*/  @P0 IADD3 R3, PT, PT, R3, 0x1, RZ ;  /* 0x0000000103030810 */ /* 0x000fe40007ffe0ff */
[----:B0-----:R-:W-:-:S04]  /*01e0*/  ISETP.GE.AND P0, PT, R14, 0x1, PT ;  /* 0x000000010e00780c */ /* 0x001fc80003f06270 */
[----:B------:R-:W-:Y:S02]  /*01f0*/  @!P1 IADD3 R3, PT, PT, -R3, RZ, RZ ;  /* 0x000000ff03039210 */ /* 0x000fe40007ffe1ff */
[----:B------:R-:W-:-:S07]  /*0200*/  @!P2 LOP3.LUT R3, RZ, R15, RZ, 0x33, !PT ;  /* 0x0000000fff03a212 */ /* 0x000fce00078e33ff */
[----:B--2---:R-:W-:Y:S05]  /*0210*/  @!P0 BRA `(.L_x_56) ;  /* 0x0000000400c08947 */ /* 0x004fea0003800000 */
[C---:B------:R-:W-:Y:S01]  /*0220*/  ISETP.GE.U32.AND P0, PT, R14.reuse, 0x8, PT ;  /* 0x000000080e00780c */ /* 0x040fe20003f06070 */
[C---:B------:R-:W-:Y:S01]  /*0230*/  IMAD R17, R3.reuse, R14, RZ ;  /* 0x0000000e03117224 */ /* 0x040fe200078e02ff */
[----:B------:R-:W-:Y:S02]  /*0240*/  IADD3 R19, PT, PT, -R3, RZ, RZ ;  /* 0x000000ff03137210 */ /* 0x000fe40007ffe1ff */
[----:B------:R-:W-:Y:S02]  /*0250*/  LOP3.LUT R25, R14, 0x7, RZ, 0xc0, !PT ;  /* 0x000000070e197812 */ /* 0x000fe400078ec0ff */
[----:B------:R-:W-:Y:S01]  /*0260*/  MOV R26, RZ ;  /* 0x000000ff001a7202 */ /* 0x000fe20000000f00 */
[----:B------:R-:W-:Y:S01]  /*0270*/  IMAD R19, R15, R19, R0 ;  /* 0x000000130f137224 */ /* 0x000fe200078e0200 */
[----:B------:R-:W-:Y:S02]  /*0280*/  ISETP.NE.AND P1, PT, R25, RZ, PT ;  /* 0x000000ff1900720c */ /* 0x000fe40003f25270 */
[----:B------:R-:W-:-:S03]  /*0290*/  MOV R18, RZ ;  /* 0x000000ff00127202 */ /* 0x000fc60000000f00 */
[----:B------:R-:W-:Y:S08]  /*02a0*/  @!P0 BRA `(.L_x_57) ;  /* 0x0000000000c48947 */ /* 0x000ff00003800000 */
[----:B------:R-:W0:Y:S01]  /*02b0*/  LDCU.64 UR4, c[0x0][0x380] ;  /* 0x00007000ff0477ac */ /* 0x000e220008000a00 */
[----:B------:R-:W-:Y:S01]  /*02c0*/  LOP3.LUT R18, R14, 0x7ffffff8, RZ, 0xc0, !PT ;  /* 0x7ffffff80e127812 */ /* 0x000fe200078ec0ff */
[----:B------:R-:W-:Y:S01]  /*02d0*/  HFMA2 R26, -RZ, RZ, 0, 0 ;  /* 0x00000000ff1a7431 */ /* 0x000fe200000001ff */
[----:B------:R-:W-:Y:S02]  /*02e0*/  MOV R16, R17 ;  /* 0x0000001100107202 */ /* 0x000fe40000000f00 */
[----:B------:R-:W-:Y:S02]  /*02f0*/  MOV R22, R19 ;  /* 0x0000001300167202 */ /* 0x000fe40000000f00 */
[----:B------:R-:W-:Y:S01]  /*0300*/  IADD3 R20, PT, PT, -R18, RZ, RZ ;  /* 0x000000ff12147210 */ /* 0x000fe20007ffe1ff */
[----:B0-----:R-:W-:-:S04]  /*0310*/  UIADD3 UR4, UP0, UPT, UR4, 0x10, URZ ;  /* 0x0000001004047890 */ /* 0x001fc8000ff1e0ff */
[----:B------:R-:W-:-:S12]  /*0320*/  UIADD3.X UR5, UPT, UPT, URZ, UR5, URZ, UP0, !UPT ;  /* 0x00000005ff057290 */ /* 0x000fd800087fe4ff */
.L_x_58:
[----:B------:R-:W0:Y:S01]  /*0330*/  LDC.64 R12, c[0x0][0x388] ;  /* 0x0000e200ff0c7b82 */ /* 0x000e220000000a00 */
[----:B------:R-:W-:Y:S02]  /*0340*/  MOV R2, UR4 ;  /* 0x0000000400027c02 */ /* 0x000fe40008000f00 */
[----:B------:R-:W-:-:S03]  /*0350*/  MOV R3, UR5 ;  /* 0x0000000500037c02 */ /* 0x000fc60008000f00 */
[----:B------:R-:W-:-:S05]  /*0360*/  IMAD.WIDE R2, R16, 0x4, R2 ;  /* 0x0000000410027825 */ /* 0x000fca00078e0202 */
[----:B------:R-:W2:Y:S04]  /*0370*/  LDG.E R21, desc[UR6][R2.64+-0x10] ;  /* 0xfffff00602157981 */ /* 0x000ea8000c1e1900 */
[----:B------:R-:W3:Y:S04]  /*0380*/  LDG.E R23, desc[UR6][R2.64+-0xc] ;  /* 0xfffff40602177981 */ /* 0x000ee8000c1e1900 */
[----:B------:R-:W4:Y:S01]  /*0390*/  LDG.E R29, desc[UR6][R2.64+-0x8] ;  /* 0xfffff806021d7981 */ /* 0x000f22000c1e1900 */
[----:B0-----:R-:W-:-:S05]  /*03a0*/  IMAD.WIDE R12, R22, 0x4, R12 ;  /* 0x00000004160c7825 */ /* 0x001fca00078e020c */
[----:B------:R0:W2:Y:S01]  /*03b0*/  LDG.E R24, desc[UR6][R12.64] ;  /* 0x000000060c187981 */ /* 0x0000a2000c1e1900 */
[----:B------:R-:W-:-:S04]  /*03c0*/  IMAD.WIDE R10, R15, 0x4, R12 ;  /* 0x000000040f0a7825 */ /* 0x000fc800078e020c */
[C---:B------:R-:W-:Y:S02]  /*03d0*/  IMAD.WIDE R4, R15.reuse, 0x4, R10 ;  /* 0x000000040f047825 */ /* 0x040fe400078e020a */
[----:B------:R-:W3:Y:S02]  /*03e0*/  LDG.E R10, desc[UR6][R10.64] ;  /* 0x000000060a0a7981 */ /* 0x000ee4000c1e1900 */
[C---:B------:R-:W-:Y:S02]  /*03f0*/  IMAD.WIDE R6, R15.reuse, 0x4, R4 ;  /* 0x000000040f067825 */ /* 0x040fe400078e0204 */
[----:B------:R1:W4:Y:S02]  /*0400*/  LDG.E R28, desc[UR6][R4.64] ;  /* 0x00000006041c7981 */ /* 0x000324000c1e1900 */
[C---:B------:R-:W-:Y:S02]  /*0410*/  IMAD.WIDE R8, R15.reuse, 0x4, R6 ;  /* 0x000000040f087825 */ /* 0x040fe400078e0206 */
[----:B------:R-:W5:Y:S02]  /*0420*/  LDG.E R6, desc[UR6][R6.64] ;  /* 0x0000000606067981 */ /* 0x000f64000c1e1900 */
[----:B0-----:R-:W-:-:S05]  /*0430*/  IMAD.WIDE R12, R15, 0x4, R8 ;  /* 0x000000040f0c7825 */ /* 0x001fca00078e0208 */
[----:B------:R-:W5:Y:S04]  /*0440*/  LDG.E R11, desc[UR6][R12.64] ;  /* 0x000000060c0b7981 */ /* 0x000f68000c1e1900 */
[----:B------:R-:W5:Y:S04]  /*0450*/  LDG.E R7, desc[UR6][R8.64] ;  /* 0x0000000608077981 */ /* 0x000f68000c1e1900 */
[----:B------:R-:W5:Y:S04]  /*0460*/  LDG.E R9, desc[UR6][R2.64+-0x4] ;  /* 0xfffffc0602097981 */ /* 0x000f68000c1e1900 */
[----:B------:R-:W5:Y:S01]  /*0470*/  LDG.E R8, desc[UR6][R2.64+0x8] ;  /* 0x0000080602087981 */ /* 0x000f62000c1e1900 */
[----:B--2---:R-:W-:Y:S01]  /*0480*/  FFMA R24, R21, R24, R26 ;  /* 0x0000001815187223 */ /* 0x004fe2000000001a */
[----:B------:R-:W-:-:S02]  /*0490*/  IMAD.WIDE R26, R15, 0x4, R12 ;  /* 0x000000040f1a7825 */ /* 0x000fc400078e020c */
[----:B------:R-:W2:Y:S04]  /*04a0*/  LDG.E R21, desc[UR6][R2.64] ;  /* 0x0000000602157981 */ /* 0x000ea8000c1e1900 */
[----:B------:R-:W2:Y:S01]  /*04b0*/  LDG.E R12, desc[UR6][R2.64+0x4] ;  /* 0x00000406020c7981 */ /* 0x000ea2000c1e1900 */
[----:B-1----:R-:W-:-:S03]  /*04c0*/  IMAD.WIDE R4, R15, 0x4, R26 ;  /* 0x000000040f047825 */ /* 0x002fc600078e021a */
[----:B------:R-:W2:Y:S04]  /*04d0*/  LDG.E R13, desc[UR6][R2.64+0xc] ;  /* 0x00000c06020d7981 */ /* 0x000ea8000c1e1900 */
[----:B------:R-:W2:Y:S04]  /*04e0*/  LDG.E R4, desc[UR6][R4.64] ;  /* 0x0000000604047981 */ /* 0x000ea8000c1e1900 */
[----:B------:R-:W2:Y:S01]  /*04f0*/  LDG.E R3, desc[UR6][R26.64] ;  /* 0x000000061a037981 */ /* 0x000ea2000c1e1900 */
[----:B---3--:R-:W-:Y:S01]  /*0500*/  FFMA R10, R23, R10, R24 ;  /* 0x0000000a170a7223 */ /* 0x008fe20000000018 */
[----:B------:R-:W-:-:S03]  /*0510*/  IADD3 R20, PT, PT, R20, 0x8, RZ ;  /* 0x0000000814147810 */ /* 0x000fc60007ffe0ff */
[----:B----4-:R-:W-:Y:S01]  /*0520*/  FFMA R10, R29, R28, R10 ;  /* 0x0000001c1d0a7223 */ /* 0x010fe2000000000a */
[----:B------:R-:W-:Y:S02]  /*0530*/  ISETP.NE.AND P0, PT, R20, RZ, PT ;  /* 0x000000ff1400720c */ /* 0x000fe40003f05270 */
[----:B------:R-:W-:Y:S01]  /*0540*/  LEA R22, R15, R22, 0x3 ;  /* 0x000000160f167211 */ /* 0x000fe200078e18ff */
[----:B-----5:R-:W-:Y:S01]  /*0550*/  FFMA R6, R9, R6, R10 ;  /* 0x0000000609067223 */ /* 0x020fe2000000000a */
[----:B------:R-:W-:-:S03]  /*0560*/  IADD3 R16, PT, PT, R16, 0x8, RZ ;  /* 0x0000000810107810 */ /* 0x000fc60007ffe0ff */
[----:B--2---:R-:W-:-:S04]  /*0570*/  FFMA R7, R21, R7, R6 ;  /* 0x0000000715077223 */ /* 0x004fc80000000006 */
[----:B------:R-:W-:-:S04]  /*0580*/  FFMA R7, R12, R11, R7 ;  /* 0x0000000b0c077223 */ /* 0x000fc80000000007 */
[----:B------:R-:W-:-:S04]  /*0590*/  FFMA R8, R8, R3, R7 ;  /* 0x0000000308087223 */ /* 0x000fc80000000007 */
[----:B------:R-:W-:Y:S01]  /*05a0*/  FFMA R26, R13, R4, R8 ;  /* 0x000000040d1a7223 */ /* 0x000fe20000000008 */
[----:B------:R-:W-:Y:S06]  /*05b0*/  @P0 BRA `(.L_x_58) ;  /* 0xfffffffc005c0947 */ /* 0x000fec000383ffff */
.L_x_57:
[----:B------:R-:W-:Y:S05]  /*05c0*/  @!P1 BRA `(.L_x_56) ;  /* 0x0000000000d49947 */ /* 0x000fea0003800000 */
[----:B------:R-:W-:Y:S02]  /*05d0*/  ISETP.GE.U32.AND P0, PT, R25, 0x4, PT ;  /* 0x000000041900780c */ /* 0x000fe40003f06070 */
[----:B------:R-:W-:-:S04]  /*05e0*/  LOP3.LUT R12, R14, 0x3, RZ, 0xc0, !PT ;  /* 0x000000030e0c7812 */ /* 0x000fc800078ec0ff */
[----:B------:R-:W-:-:S07]  /*05f0*/  ISETP.NE.AND P1, PT, R12, RZ, PT ;  /* 0x000000ff0c00720c */ /* 0x000fce0003f25270 */
[----:B------:R-:W-:Y:S06]  /*0600*/  @!P0 BRA `(.L_x_59) ;  /* 0x0000000000588947 */ /* 0x000fec0003800000 */
[----:B------:R-:W0:Y:S01]  /*0610*/  LDC.64 R8, c[0x0][0x388] ;  /* 0x0000e200ff087b82 */ /* 0x000e220000000a00 */
[----:B------:R-:W-:Y:S01]  /*0620*/  IMAD R7, R18, R15, R19 ;  /* 0x0000000f12077224 */ /* 0x000fe200078e0213 */
[----:B------:R-:W-:-:S06]  /*0630*/  IADD3 R5, PT, PT, R17, R18, RZ ;  /* 0x0000001211057210 */ /* 0x000fcc0007ffe0ff */
        /* <DEDUP_REMOVED lines=19> */
.L_x_59:
        /* <DEDUP_REMOVED lines=13> */
[----:B0-----:R-:W-:-:S05]  /*0840*/  @P0 IMAD.WIDE R8, R13, 0x4, R8 ;  /* 0x000000040d080825 */ /* 0x001fca00078e0208 */
[----:B------:R-:W4:Y:S01]  /*0850*/  @P0 LDG.E R12, desc[UR6][R8.64] ;  /* 0x00000006080c0981 */ /* 0x000f22000c1e1900 */
[----:B-1----:R-:W-:-:S04]  /*0860*/  @P0 IMAD.WIDE R6, R11, 0x4, R6 ;  /* 0x000000040b060825 */ /* 0x002fc800078e0206 */
[----:B------:R-:W-:Y:S01]  /*0870*/  @P0 IMAD.WIDE R10, R15, 0x4, R8 ;  /* 0x000000040f0a0825 */ /* 0x000fe200078e0208 */
[----:B------:R-:W4:Y:S03]  /*0880*/  @P0 LDG.E R13, desc[UR6][R6.64] ;  /* 0x00000006060d0981 */ /* 0x000f26000c1e1900 */
[----:B--2---:R-:W-:Y:S01]  /*0890*/  @!P1 IMAD.WIDE R4, R17, 0x4, R4 ;  /* 0x0000000411049825 */ /* 0x004fe200078e0204 */
        /* <DEDUP_REMOVED lines=8> */
.L_x_56:
[----:B------:R-:W0:Y:S02]  /*0920*/  LDC.64 R2, c[0x0][0x390] ;  /* 0x0000e400ff027b82 */ /* 0x000e240000000a00 */
[----:B0-----:R-:W-:-:S05]  /*0930*/  IMAD.WIDE R2, R0, 0x4, R2 ;  /* 0x0000000400027825 */ /* 0x001fca00078e0202 */
[----:B------:R-:W-:Y:S01]  /*0940*/  STG.E desc[UR6][R2.64], R26 ;  /* 0x0000001a02007986 */ /* 0x000fe2000c101906 */
[----:B------:R-:W-:Y:S05]  /*0950*/  EXIT ;  /* 0x000000000000794d */ /* 0x000fea0003800000 */
.L_x_60:
        /* <DEDUP_REMOVED lines=10> */
.L_x_110:


//--------------------- .text.matrixMulv1         --------------------------
	.section	.text.matrixMulv1,"ax",@progbits
	.align	128
        .global         matrixMulv1
        .type           matrixMulv1,@function
        .size           matrixMulv1,(.L_x_111 - matrixMulv1)
        .other          matrixMulv1,@"STO_CUDA_ENTRY STV_DEFAULT"
matrixMulv1:
.text.matrixMulv1:
[----:B------:R-:W-:Y:S08]  /*0000*/  LDC R1, c[0x0][0x37c] ;  /* 0x0000df00ff017b82 */ /* 0x000ff00000000800 */
[----:B------:R-:W0:Y:S01]  /*0010*/  LDC R15, c[0x0][0x39c] ;  /* 0x0000e700ff0f7b82 */ /* 0x000e220000000800 */
[----:B------:R-:W1:Y:S01]  /*0020*/  S2R R0, SR_TID.X ;  /* 0x0000000000007919 */ /* 0x000e620000002100 */
[----:B------:R-:W2:Y:S01]  /*0030*/  LDCU.64 UR6, c[0x0][0x358] ;  /* 0x00006b00ff0677ac */ /* 0x000ea20008000a00 */
[----:B------:R-:W-:-:S05]  /*0040*/  MOV R26, RZ ;  /* 0x000000ff001a7202 */ /* 0x000fca0000000f00 */
[----:B------:R-:W3:Y:S01]  /*0050*/  LDC R14, c[0x0][0x3a0] ;  /* 0x0000e800ff0e7b82 */ /* 0x000ee20000000800 */
[----:B0-----:R-:W-:-:S04]  /*0060*/  IABS R5, R15 ;  /* 0x0000000f00057213 */ /* 0x001fc80000000000 */
[----:B------:R-:W0:Y:S08]  /*0070*/  I2F.RP R4, R5 ;  /* 0x0000000500047306 */ /* 0x000e300000209400 */
[----:B0-----:R-:W0:Y:S02]  /*0080*/  MUFU.RCP R4, R4 ;  /* 0x0000000400047308 */ /* 0x001e240000001000 */
[----:B0-----:R-:W-:-:S06]  /*0090*/  IADD3 R2, PT, PT, R4, 0xffffffe, RZ ;  /* 0x0ffffffe04027810 */ /* 0x001fcc0007ffe0ff */
[----:B------:R0:W4:Y:S02]  /*00a0*/  F2I.FTZ.U32.TRUNC.NTZ R3, R2 ;  /* 0x0000000200037305 */ /* 0x000124000021f000 */
[----:B0-----:R-:W-:Y:S01]  /*00b0*/  HFMA2 R2, -RZ, RZ, 0, 0 ;  /* 0x00000000ff027431 */ /* 0x001fe200000001ff */
[----:B----4-:R-:W-:-:S05]  /*00c0*/  IADD3 R6, PT, PT, RZ, -R3, RZ ;  /* 0x80000003ff067210 */ /* 0x010fca0007ffe0ff */
[----:B------:R-:W-:Y:S01]  /*00d0*/  IMAD R7, R6, R5, RZ ;  /* 0x0000000506077224 */ /* 0x000fe200078e02ff */
[----:B-1----:R-:W-:-:S03]  /*00e0*/  IABS R6, R0 ;  /* 0x0000000000067213 */ /* 0x002fc60000000000 */
[----:B------:R-:W-:Y:S01]  /*00f0*/  IMAD.HI.U32 R3, R3, R7, R2 ;  /* 0x0000000703037227 */ /* 0x000fe200078e0002 */
[----:B------:R-:W-:-:S04]  /*0100*/  LOP3.LUT R2, R0, R15, RZ, 0x3c, !PT ;  /* 0x0000000f00027212 */ /* 0x000fc800078e3cff */
[----:B------:R-:W-:Y:S01]  /*0110*/  ISETP.GE.AND P1, PT, R2, RZ, PT ;  /* 0x000000ff0200720c */ /* 0x000fe20003f26270 */
[----:B------:R-:W-:-:S05]  /*0120*/  IMAD.HI.U32 R3, R3, R6, RZ ;  /* 0x0000000603037227 */ /* 0x000fca00078e00ff */
[----:B------:R-:W-:-:S05]  /*0130*/  IADD3 R4, PT, PT, -R3, RZ, RZ ;  /* 0x000000ff03047210 */ /* 0x000fca0007ffe1ff */
[----:B------:R-:W-:-:S05]  /*0140*/  IMAD R4, R5, R4, R6 ;  /* 0x0000000405047224 */ /* 0x000fca00078e0206 */
[----:B------:R-:W-:-:S13]  /*0150*/  ISETP.GT.U32.AND P2, PT, R5, R4, PT ;  /* 0x000000040500720c */ /* 0x000fda0003f44070 */
[-C--:B------:R-:W-:Y:S02]  /*0160*/  @!P2 IADD3 R4, PT, PT, R4, -R5.reuse, RZ ;  /* 0x800000050404a210 */ /* 0x080fe40007ffe0ff */
[----:B------:R-:W-:Y:S02]  /*0170*/  @!P2 IADD3 R3, PT, PT, R3, 0x1, RZ ;  /* 0x000000010303a810 */ /* 0x000fe40007ffe0ff */
[----:B------:R-:W-:Y:S02]  /*0180*/  ISETP.GE.U32.AND P0, PT, R4, R5, PT ;  /* 0x000000050400720c */ /* 0x000fe40003f06070 */
[----:B------:R-:W-:-:S11]  /*0190*/  ISETP.NE.AND P2, PT, R15, RZ, PT ;  /* 0x000000ff0f00720c */ /* 0x000fd60003f45270 */
[----:B------:R-:W-:Y:S02]  /*01a0*/  @P0 IADD3 R3, PT, PT, R3, 0x1, RZ ;  /* 0x0000000103030810 */ /* 0x000fe40007ffe0ff */
[----:B---3--:R-:W-:Y:S02]  /*01b0*/  ISETP.GE.AND P0, PT, R14, 0x1, PT ;  /* 0x000000010e00780c */ /* 0x008fe40003f06270 */
[----:B------:R-:W-:Y:S02]  /*01c0*/  @!P1 IADD3 R3, PT, PT, -R3, RZ, RZ ;  /* 0x000000ff03039210 */ /* 0x000fe40007ffe1ff */
[----:B------:R-:W-:-:S09]  /*01d0*/  @!P2 LOP3.LUT R3, RZ, R15, RZ, 0x33, !PT ;  /* 0x0000000fff03a212 */ /* 0x000fd200078e33ff */
        /* <DEDUP_REMOVED lines=18> */
.L_x_63:
        /* <DEDUP_REMOVED lines=41> */
.L_x_62:
        /* <DEDUP_REMOVED lines=27> */
.L_x_64:
        /* <DEDUP_REMOVED lines=27> */
.L_x_61:
[----:B------:R-:W0:Y:S02]  /*08f0*/  LDC.64 R2, c[0x0][0x390] ;  /* 0x0000e400ff027b82 */ /* 0x000e240000000a00 */
[----:B0-----:R-:W-:-:S05]  /*0900*/  IMAD.WIDE R2, R0, 0x4, R2 ;  /* 0x0000000400027825 */ /* 0x001fca00078e0202 */
[----:B------:R-:W-:Y:S01]  /*0910*/  STG.E desc[UR6][R2.64], R26 ;  /* 0x0000001a02007986 */ /* 0x000fe2000c101906 */
[----:B------:R-:W-:Y:S05]  /*0920*/  EXIT ;  /* 0x000000000000794d */ /* 0x000fea0003800000 */
.L_x_65:
        /* <DEDUP_REMOVED lines=13> */
.L_x_111:


//--------------------- .text.row_col_kernel      --------------------------
	.section	.text.row_col_kernel,"ax",@progbits
	.align	128
        .global         row_col_kernel
        .type           row_col_kernel,@function
        .size           row_col_kernel,(.L_x_112 - row_col_kernel)
        .other          row_col_kernel,@"STO_CUDA_ENTRY STV_DEFAULT"
row_col_kernel:
.text.row_col_kernel:
[----:B------:R-:W0:Y:S01]  /*0000*/  LDC R1, c[0x0][0x37c] ;  /* 0x0000df00ff017b82 */ /* 0x000e220000000800 */
[----:B------:R-:W1:Y:S01]  /*0010*/  S2R R0, SR_TID.X ;  /* 0x0000000000007919 */ /* 0x000e620000002100 */
[----:B------:R-:W2:Y:S01]  /*0020*/  LDCU UR4, c[0x0][0x2f8] ;  /* 0x00005f00ff0477ac */ /* 0x000ea20008000800 */
[----:B0-----:R-:W-:Y:S01]  /*0030*/  VIADD R1, R1, 0xfffffff0 ;  /* 0xfffffff001017836 */ /* 0x001fe20000000000 */
[----:B------:R-:W0:Y:S04]  /*0040*/  LDCU UR5, c[0x0][0x2fc] ;  /* 0x00005f80ff0577ac */ /* 0x000e280008000800 */
[----:B--2---:R-:W-:-:S05]  /*0050*/  IADD3 R22, P1, PT, R1, UR4, RZ ;  /* 0x0000000401167c10 */ /* 0x004fca000ff3e0ff */
[----:B0-----:R-:W-:Y:S01]  /*0060*/  IMAD.X R2, RZ, RZ, UR5, P1 ;  /* 0x00000005ff027e24 */ /* 0x001fe200088e06ff */
[----:B-1----:R-:W-:-:S13]  /*0070*/  ISETP.NE.AND P0, PT, R0, RZ, PT ;  /* 0x000000ff0000720c */ /* 0x002fda0003f05270 */
[----:B------:R-:W-:Y:S05]  /*0080*/  @P0 EXIT ;  /* 0x000000000000094d */ /* 0x000fea0003800000 */
[----:B------:R-:W0:Y:S01]  /*0090*/  LDC.64 R10, c[0x0][0x398] ;  /* 0x0000e600ff0a7b82 */ /* 0x000e220000000a00 */
[----:B------:R-:W-:Y:S01]  /*00a0*/  MOV R0, 0x10 ;  /* 0x0000001000007802 */ /* 0x000fe20000000f00 */
[----:B------:R-:W1:Y:S01]  /*00b0*/  LDCU.64 UR4, c[0x4][URZ] ;  /* 0x01000000ff0477ac */ /* 0x000e620008000a00 */
[----:B------:R-:W-:Y:S01]  /*00c0*/  IMAD.MOV.U32 R6, RZ, RZ, R22 ;  /* 0x000000ffff067224 */ /* 0x000fe200078e0016 */
[----:B------:R-:W-:-:S04]  /*00d0*/  MOV R7, R2 ;  /* 0x0000000200077202 */ /* 0x000fc80000000f00 */
[----:B------:R-:W2:Y:S08]  /*00e0*/  LDC R12, c[0x0][0x3a0] ;  /* 0x0000e800ff0c7b82 */ /* 0x000eb00000000800 */
[----:B------:R3:W4:Y:S01]  /*00f0*/  LDC.64 R8, c[0x4][R0] ;  /* 0x0100000000087b82 */ /* 0x0007220000000a00 */
[----:B-1----:R-:W-:Y:S02]  /*0100*/  IMAD.U32 R4, RZ, RZ, UR4 ;  /* 0x00000004ff047e24 */ /* 0x002fe4000f8e00ff */
[----:B------:R-:W-:Y:S01]  /*0110*/  IMAD.U32 R5, RZ, RZ, UR5 ;  /* 0x00000005ff057e24 */ /* 0x000fe2000f8e00ff */
[----:B0-----:R3:W-:Y:S04]  /*0120*/  STL.64 [R1], R10 ;  /* 0x0000000a01007387 */ /* 0x0017e80000100a00 */
[----:B--2---:R3:W-:Y:S02]  /*0130*/  STL [R1+0x8], R12 ;  /* 0x0000080c01007387 */ /* 0x0047e40000100800 */
[----:B------:R-:W-:-:S07]  /*0140*/  LEPC R20, `(.L_x_66) ;  /* 0x000000001014794e */ /* 0x000fce0000000000 */
[----:B---34-:R-:W-:Y:S05]  /*0150*/  CALL.ABS.NOINC R8 ;  /* 0x0000000008007343 */ /* 0x018fea0003c00000 */
.L_x_66:
[----:B------:R-:W0:Y:S01]  /*0160*/  LDC R25, c[0x0][0x3a0] ;  /* 0x0000e800ff197b82 */ /* 0x000e220000000800 */
[----:B------:R-:W0:Y:S02]  /*0170*/  LDCU UR4, c[0x0][0x398] ;  /* 0x00007300ff0477ac */ /* 0x000e240008000800 */
[----:B0-----:R-:W-:-:S04]  /*0180*/  VIMNMX R0, PT, PT, R25, UR4, PT ;  /* 0x0000000419007c48 */ /* 0x001fc8000bfe0100 */
[----:B------:R-:W-:-:S13]  /*0190*/  ISETP.GE.AND P0, PT, R0, 0x1, PT ;  /* 0x000000010000780c */ /* 0x000fda0003f06270 */
[----:B------:R-:W-:Y:S05]  /*01a0*/  @!P0 EXIT ;  /* 0x000000000000894d */ /* 0x000fea0003800000 */
[----:B------:R-:W0:Y:S01]  /*01b0*/  LDC.64 R28, c[0x0][0x358] ;  /* 0x0000d600ff1c7b82 */ /* 0x000e220000000a00 */
[----:B------:R-:W-:Y:S01]  /*01c0*/  LOP3.LUT R25, R25, 0x3, RZ, 0xc0, !PT ;  /* 0x0000000319197812 */ /* 0x000fe200078ec0ff */
[----:B------:R-:W-:-:S07]  /*01d0*/  IMAD.MOV.U32 R18, RZ, RZ, RZ ;  /* 0x000000ffff127224 */ /* 0x000fce00078e00ff */
.L_x_103:
[----:B------:R-:W1:Y:S01]  /*01e0*/  LDCU UR4, c[0x0][0x3a0] ;  /* 0x00007400ff0477ac */ /* 0x000e620008000800 */
[----:B------:R-:W-:Y:S01]  /*01f0*/  IMAD.MOV.U32 R19, RZ, RZ, RZ ;  /* 0x000000ffff137224 */ /* 0x000fe200078e00ff */
[----:B------:R-:W2:Y:S01]  /*0200*/  LDCU UR5, c[0x0][0x398] ;  /* 0x00007300ff0577ac */ /* 0x000ea20008000800 */
[----:B-1----:R-:W-:Y:S01]  /*0210*/  UISETP.GE.U32.AND UP0, UPT, UR4, 0x10, UPT ;  /* 0x000000100400788c */ /* 0x002fe2000bf06070 */
[----:B--2---:R-:W-:-:S08]  /*0220*/  IMAD R24, R18, UR5, RZ ;  /* 0x0000000512187c24 */ /* 0x004fd0000f8e02ff */
[----:B------:R-:W-:Y:S05]  /*0230*/  BRA.U !UP0, `(.L_x_67) ;  /* 0x00000011083c7547 */ /* 0x000fea000b800000 */
[----:B------:R-:W1:Y:S01]  /*0240*/  LDC.64 R4, c[0x0][0x380] ;  /* 0x0000e000ff047b82 */ /* 0x000e620000000a00 */
[----:B------:R-:W-:Y:S01]  /*0250*/  BSSY.RECONVERGENT B6, `(.L_x_68) ;  /* 0x000010c000067945 */ /* 0x000fe20003800200 */
[----:B------:R-:W-:Y:S02]  /*0260*/  IMAD.MOV.U32 R19, RZ, RZ, RZ ;  /* 0x000000ffff137224 */ /* 0x000fe400078e00ff */
[----:B-1----:R-:W-:-:S03]  /*0270*/  IMAD.WIDE.U32 R4, R24, 0x4, R4 ;  /* 0x0000000418047825 */ /* 0x002fc600078e0004 */
[----:B------:R-:W-:-:S05]  /*0280*/  IADD3 R16, P0, PT, R4, 0x20, RZ ;  /* 0x0000002004107810 */ /* 0x000fca0007f1e0ff */
[----:B------:R-:W-:-:S08]  /*0290*/  IMAD.X R17, RZ, RZ, R5, P0 ;  /* 0x000000ffff117224 */ /* 0x000fd000000e0605 */
.L_x_85:
[----:B0-----:R-:W-:Y:S02]  /*02a0*/  R2UR UR4, R28 ;  /* 0x000000001c0472ca */ /* 0x001fe400000e0000 */
[----:B------:R-:W-:-:S13]  /*02b0*/  R2UR UR5, R29 ;  /* 0x000000001d0572ca */ /* 0x000fda00000e0000 */
[----:B------:R-:W2:Y:S01]  /*02c0*/  LDG.E R0, desc[UR4][R16.64+-0x20] ;  /* 0xffffe00410007981 */ /* 0x000ea2000c1e1900 */
[----:B------:R-:W-:Y:S01]  /*02d0*/  MOV R8, 0x10 ;  /* 0x0000001000087802 */ /* 0x000fe20000000f00 */
[----:B------:R-:W0:Y:S01]  /*02e0*/  LDCU.64 UR4, c[0x4][0x8] ;  /* 0x01000100ff0477ac */ /* 0x000e220008000a00 */
[----:B------:R-:W-:Y:S01]  /*02f0*/  IMAD.MOV.U32 R6, RZ, RZ, R22 ;  /* 0x000000ffff067224 */ /* 0x000fe200078e0016 */
[----:B------:R1:W-:Y:S01]  /*0300*/  STL.64 [R1], R18 ;  /* 0x0000001201007387 */ /* 0x0003e20000100a00 */
[----:B------:R-:W-:Y:S02]  /*0310*/  IMAD.MOV.U32 R7, RZ, RZ, R2 ;  /* 0x000000ffff077224 */ /* 0x000fe400078e0002 */
[----:B------:R-:W3:Y:S01]  /*0320*/  LDC.64 R8, c[0x4][R8] ;  /* 0x0100000008087b82 */ /* 0x000ee20000000a00 */
[----:B0-----:R-:W-:Y:S01]  /*0330*/  IMAD.U32 R4, RZ, RZ, UR4 ;  /* 0x00000004ff047e24 */ /* 0x001fe2000f8e00ff */
[----:B------:R-:W-:Y:S01]  /*0340*/  MOV R5, UR5 ;  /* 0x0000000500057c02 */ /* 0x000fe20008000f00 */
[----:B--2---:R-:W0:Y:S02]  /*0350*/  F2F.F64.F32 R10, R0 ;  /* 0x00000000000a7310 */ /* 0x004e240000201800 */
[----:B0--3--:R1:W-:Y:S04]  /*0360*/  STL.64 [R1+0x8], R10 ;  /* 0x0000080a01007387 */ /* 0x0093e80000100a00 */
[----:B------:R-:W-:-:S07]  /*0370*/  LEPC R20, `(.L_x_69) ;  /* 0x000000001014794e */ /* 0x000fce0000000000 */
[----:B-1----:R-:W-:Y:S05]  /*0380*/  CALL.ABS.NOINC R8 ;  /* 0x0000000008007343 */ /* 0x002fea0003c00000 */
.L_x_69:
[----:B------:R-:W-:Y:S02]  /*0390*/  R2UR UR4, R28 ;  /* 0x000000001c0472ca */ /* 0x000fe400000e0000 */
[----:B------:R-:W-:-:S13]  /*03a0*/  R2UR UR5, R29 ;  /* 0x000000001d0572ca */ /* 0x000fda00000e0000 */
[----:B------:R-:W2:Y:S01]  /*03b0*/  LDG.E R0, desc[UR4][R16.64+-0x1c] ;  /* 0xffffe40410007981 */ /* 0x000ea2000c1e1900 */
[----:B------:R-:W-:Y:S01]  /*03c0*/  VIADD R13, R19, 0x1 ;  /* 0x00000001130d7836 */ /* 0x000fe20000000000 */
[----:B------:R-:W-:Y:S01]  /*03d0*/  MOV R23, 0x10 ;  /* 0x0000001000177802 */ /* 0x000fe20000000f00 */
[----:B------:R-:W-:Y:S01]  /*03e0*/  IMAD.MOV.U32 R12, RZ, RZ, R18 ;  /* 0x000000ffff0c7224 */ /* 0x000fe200078e0012 */
[----:B------:R-:W0:Y:S01]  /*03f0*/  LDCU.64 UR4, c[0x4][0x8] ;  /* 0x01000100ff0477ac */ /* 0x000e220008000a00 */
[----:B------:R-:W-:Y:S01]  /*0400*/  IMAD.MOV.U32 R6, RZ, RZ, R22 ;  /* 0x000000ffff067224 */ /* 0x000fe200078e0016 */
[----:B------:R1:W3:Y:S01]  /*0410*/  LDC.64 R8, c[0x4][R23] ;  /* 0x0100000017087b82 */ /* 0x0002e20000000a00 */
[----:B------:R-:W-:Y:S01]  /*0420*/  IMAD.MOV.U32 R7, RZ, RZ, R2 ;  /* 0x000000ffff077224 */ /* 0x000fe200078e0002 */
[----:B------:R1:W-:Y:S01]  /*0430*/  STL.64 [R1], R12 ;  /* 0x0000000c01007387 */ /* 0x0003e20000100a00 */
[----:B0-----:R-:W-:Y:S01]  /*0440*/  MOV R4, UR4 ;  /* 0x0000000400047c02 */ /* 0x001fe20008000f00 */
[----:B------:R-:W-:Y:S01]  /*0450*/  IMAD.U32 R5, RZ, RZ, UR5 ;  /* 0x00000005ff057e24 */ /* 0x000fe2000f8e00ff */
[----:B--2---:R-:W0:Y:S02]  /*0460*/  F2F.F64.F32 R10, R0 ;  /* 0x00000000000a7310 */ /* 0x004e240000201800 */
[----:B0--3--:R1:W-:Y:S04]  /*0470*/  STL.64 [R1+0x8], R10 ;  /* 0x0000080a01007387 */ /* 0x0093e80000100a00 */
[----:B------:R-:W-:-:S07]  /*0480*/  LEPC R20, `(.L_x_70) ;  /* 0x000000001014794e */ /* 0x000fce0000000000 */
[----:B-1----:R-:W-:Y:S05]  /*0490*/  CALL.ABS.NOINC R8 ;  /* 0x0000000008007343 */ /* 0x002fea0003c00000 */
.L_x_70:
[----:B------:R-:W-:Y:S02]  /*04a0*/  R2UR UR4, R28 ;  /* 0x000000001c0472ca */ /* 0x000fe400000e0000 */
[----:B------:R-:W-:-:S13]  /*04b0*/  R2UR UR5, R29 ;  /* 0x000000001d0572ca */ /* 0x000fda00000e0000 */
[----:B------:R-:W2:Y:S01]  /*04c0*/  LDG.E R0, desc[UR4][R16.64+-0x18] ;  /* 0xffffe80410007981 */ /* 0x000ea2000c1e1900 */
[----:B------:R-:W-:Y:S01]  /*04d0*/  VIADD R13, R19, 0x2 ;  /* 0x00000002130d7836 */ /* 0x000fe20000000000 */
[----:B------:R-:W-:Y:S01]  /*04e0*/  MOV R12, R18 ;  /* 0x00000012000c7202 */ /* 0x000fe20000000f00 */
[----:B------:R0:W1:Y:S01]  /*04f0*/  LDC.64 R8, c[0x4][R23] ;  /* 0x0100000017087b82 */ /* 0x0000620000000a00 */
[----:B------:R-:W3:Y:S01]  /*0500*/  LDCU.64 UR4, c[0x4][0x8] ;  /* 0x01000100ff0477ac */ /* 0x000ee20008000a00 */
[----:B------:R-:W-:Y:S02]  /*0510*/  IMAD.MOV.U32 R6, RZ, RZ, R22 ;  /* 0x000000ffff067224 */ /* 0x000fe400078e0016 */
[----:B------:R0:W-:Y:S01]  /*0520*/  STL.64 [R1], R12 ;  /* 0x0000000c01007387 */ /* 0x0001e20000100a00 */
[----:B------:R-:W-:Y:S02]  /*0530*/  IMAD.MOV.U32 R7, RZ, RZ, R2 ;  /* 0x000000ffff077224 */ /* 0x000fe400078e0002 */
[----:B---3--:R-:W-:-:S02]  /*0540*/  IMAD.U32 R4, RZ, RZ, UR4 ;  /* 0x00000004ff047e24 */ /* 0x008fc4000f8e00ff */
[----:B------:R-:W-:Y:S01]  /*0550*/  IMAD.U32 R5, RZ, RZ, UR5 ;  /* 0x00000005ff057e24 */ /* 0x000fe2000f8e00ff */
[----:B--2---:R-:W2:Y:S02]  /*0560*/  F2F.F64.F32 R10, R0 ;  /* 0x00000000000a7310 */ /* 0x004ea40000201800 */
[----:B-12---:R0:W-:Y:S04]  /*0570*/  STL.64 [R1+0x8], R10 ;  /* 0x0000080a01007387 */ /* 0x0061e80000100a00 */
[----:B------:R-:W-:-:S07]  /*0580*/  LEPC R20, `(.L_x_71) ;  /* 0x000000001014794e */ /* 0x000fce0000000000 */
[----:B0-----:R-:W-:Y:S05]  /*0590*/  CALL.ABS.NOINC R8 ;  /* 0x0000000008007343 */ /* 0x001fea0003c00000 */
.L_x_71:
[----:B------:R-:W-:Y:S02]  /*05a0*/  R2UR UR4, R28 ;  /* 0x000000001c0472ca */ /* 0x000fe400000e0000 */
[----:B------:R-:W-:-:S13]  /*05b0*/  R2UR UR5, R29 ;  /* 0x000000001d0572ca */ /* 0x000fda00000e0000 */
[----:B------:R-:W2:Y:S01]  /*05c0*/  LDG.E R0, desc[UR4][R16.64+-0x14] ;  /* 0xffffec0410007981 */ /* 0x000ea2000c1e1900 */
[----:B------:R-:W-:Y:S01]  /*05d0*/  IADD3 R13, PT, PT, R19, 0x3, RZ ;  /* 0x00000003130d7810 */ /* 0x000fe20007ffe0ff */
[----:B------:R-:W-:Y:S01]  /*05e0*/  IMAD.MOV.U32 R12, RZ, RZ, R18 ;  /* 0x000000ffff0c7224 */ /* 0x000fe200078e0012 */
[----:B------:R0:W1:Y:S01]  /*05f0*/  LDC.64 R8, c[0x4][R23] ;  /* 0x0100000017087b82 */ /* 0x0000620000000a00 */
[----:B------:R-:W3:Y:S01]  /*0600*/  LDCU.64 UR4, c[0x4][0x8] ;  /* 0x01000100ff0477ac */ /* 0x000ee20008000a00 */
[----:B------:R-:W-:Y:S01]  /*0610*/  IMAD.MOV.U32 R6, RZ, RZ, R22 ;  /* 0x000000ffff067224 */ /* 0x000fe200078e0016 */
[----:B------:R-:W-:Y:S01]  /*0620*/  MOV R7, R2 ;  /* 0x0000000200077202 */ /* 0x000fe20000000f00 */
[----:B------:R0:W-:Y:S01]  /*0630*/  STL.64 [R1], R12 ;  /* 0x0000000c01007387 */ /* 0x0001e20000100a00 */
[----:B---3--:R-:W-:Y:S02]  /*0640*/  IMAD.U32 R4, RZ, RZ, UR4 ;  /* 0x00000004ff047e24 */ /* 0x008fe4000f8e00ff */
[----:B------:R-:W-:Y:S01]  /*0650*/  IMAD.U32 R5, RZ, RZ, UR5 ;  /* 0x00000005ff057e24 */ /* 0x000fe2000f8e00ff */
[----:B--2---:R-:W2:Y:S02]  /*0660*/  F2F.F64.F32 R10, R0 ;  /* 0x00000000000a7310 */ /* 0x004ea40000201800 */
[----:B-12---:R0:W-:Y:S04]  /*0670*/  STL.64 [R1+0x8], R10 ;  /* 0x0000080a01007387 */ /* 0x0061e80000100a00 */
[----:B------:R-:W-:-:S07]  /*0680*/  LEPC R20, `(.L_x_72) ;  /* 0x000000001014794e */ /* 0x000fce0000000000 */
[----:B0-----:R-:W-:Y:S05]  /*0690*/  CALL.ABS.NOINC R8 ;  /* 0x0000000008007343 */ /* 0x001fea0003c00000 */
.L_x_72:
[----:B------:R-:W-:Y:S02]  /*06a0*/  R2UR UR4, R28 ;  /* 0x000000001c0472ca */ /* 0x000fe400000e0000 */
[----:B------:R-:W-:-:S13]  /*06b0*/  R2UR UR5, R29 ;  /* 0x000000001d0572ca */ /* 0x000fda00000e0000 */
[----:B------:R-:W2:Y:S01]  /*06c0*/  LDG.E R0, desc[UR4][R16.64+-0x10] ;  /* 0xfffff00410007981 */ /* 0x000ea2000c1e1900 */
[----:B------:R-:W-:Y:S01]  /*06d0*/  VIADD R13, R19, 0x4 ;  /* 0x00000004130d7836 */ /* 0x000fe20000000000 */
[----:B------:R0:W1:Y:S01]  /*06e0*/  LDC.64 R8, c[0x4][R23] ;  /* 0x0100000017087b82 */ /* 0x0000620000000a00 */
[----:B------:R-:W-:Y:S01]  /*06f0*/  IMAD.MOV.U32 R12, RZ, RZ, R18 ;  /* 0x000000ffff0c7224 */ /* 0x000fe200078e0012 */
[----:B------:R-:W3:Y:S01]  /*0700*/  LDCU.64 UR4, c[0x4][0x8] ;  /* 0x01000100ff0477ac */ /* 0x000ee20008000a00 */
[----:B------:R-:W-:Y:S01]  /*0710*/  MOV R6, R22 ;  /* 0x0000001600067202 */ /* 0x000fe20000000f00 */
[----:B------:R-:W-:Y:S02]  /*0720*/  IMAD.MOV.U32 R7, RZ, RZ, R2 ;  /* 0x000000ffff077224 */ /* 0x000fe400078e0002 */
[----:B------:R0:W-:Y:S01]  /*0730*/  STL.64 [R1], R12 ;  /* 0x0000000c01007387 */ /* 0x0001e20000100a00 */
[----:B---3--:R-:W-:Y:S02]  /*0740*/  IMAD.U32 R4, RZ, RZ, UR4 ;  /* 0x00000004ff047e24 */ /* 0x008fe4000f8e00ff */
[----:B------:R-:W-:Y:S01]  /*0750*/  IMAD.U32 R5, RZ, RZ, UR5 ;  /* 0x00000005ff057e24 */ /* 0x000fe2000f8e00ff */
[----:B--2---:R-:W2:Y:S02]  /*0760*/  F2F.F64.F32 R10, R0 ;  /* 0x00000000000a7310 */ /* 0x004ea40000201800 */
[----:B-12---:R0:W-:Y:S04]  /*0770*/  STL.64 [R1+0x8], R10 ;  /* 0x0000080a01007387 */ /* 0x0061e80000100a00 */
[----:B------:R-:W-:-:S07]  /*0780*/  LEPC R20, `(.L_x_73) ;  /* 0x000000001014794e */ /* 0x000fce0000000000 */
[----:B0-----:R-:W-:Y:S05]  /*0790*/  CALL.ABS.NOINC R8 ;  /* 0x0000000008007343 */ /* 0x001fea0003c00000 */
.L_x_73:
[----:B------:R-:W-:Y:S02]  /*07a0*/  R2UR UR4, R28 ;  /* 0x000000001c0472ca */ /* 0x000fe400000e0000 */
[----:B------:R-:W-:-:S13]  /*07b0*/  R2UR UR5, R29 ;  /* 0x000000001d0572ca */ /* 0x000fda00000e0000 */
[----:B------:R-:W2:Y:S01]  /*07c0*/  LDG.E R0, desc[UR4][R16.64+-0xc] ;  /* 0xfffff40410007981 */ /* 0x000ea2000c1e1900 */
[----:B------:R-:W-:Y:S01]  /*07d0*/  VIADD R13, R19, 0x5 ;  /* 0x00000005130d7836 */ /* 0x000fe20000000000 */
[----:B------:R0:W1:Y:S01]  /*07e0*/  LDC.64 R8, c[0x4][R23] ;  /* 0x0100000017087b82 */ /* 0x0000620000000a00 */
[----:B------:R-:W-:Y:S01]  /*07f0*/  IMAD.MOV.U32 R12, RZ, RZ, R18 ;  /* 0x000000ffff0c7224 */ /* 0x000fe200078e0012 */
[----:B------:R-:W3:Y:S01]  /*0800*/  LDCU.64 UR4, c[0x4][0x8] ;  /* 0x01000100ff0477ac */ /* 0x000ee20008000a00 */
[----:B------:R-:W-:Y:S02]  /*0810*/  IMAD.MOV.U32 R6, RZ, RZ, R22 ;  /* 0x000000ffff067224 */ /* 0x000fe400078e0016 */
[----:B------:R-:W-:Y:S01]  /*0820*/  IMAD.MOV.U32 R7, RZ, RZ, R2 ;  /* 0x000000ffff077224 */ /* 0x000fe200078e0002 */
[----:B------:R0:W-:Y:S01]  /*0830*/  STL.64 [R1], R12 ;  /* 0x0000000c01007387 */ /* 0x0001e20000100a00 */
[----:B---3--:R-:W-:Y:S01]  /*0840*/  IMAD.U32 R4, RZ, RZ, UR4 ;  /* 0x00000004ff047e24 */ /* 0x008fe2000f8e00ff */
[----:B------:R-:W-:Y:S01]  /*0850*/  MOV R5, UR5 ;  /* 0x0000000500057c02 */ /* 0x000fe20008000f00 */
[----:B--2---:R-:W2:Y:S02]  /*0860*/  F2F.F64.F32 R10, R0 ;  /* 0x00000000000a7310 */ /* 0x004ea40000201800 */
[----:B-12---:R0:W-:Y:S04]  /*0870*/  STL.64 [R1+0x8], R10 ;  /* 0x0000080a01007387 */ /* 0x0061e80000100a00 */
[----:B------:R-:W-:-:S07]  /*0880*/  LEPC R20, `(.L_x_74) ;  /* 0x000000001014794e */ /* 0x000fce0000000000 */
[----:B0-----:R-:W-:Y:S05]  /*0890*/  CALL.ABS.NOINC R8 ;  /* 0x0000000008007343 */ /* 0x001fea0003c00000 */
.L_x_74:
        /* <DEDUP_REMOVED lines=10> */
[----:B---3--:R-:W-:Y:S01]  /*0940*/  MOV R4, UR4 ;  /* 0x0000000400047c02 */ /* 0x008fe20008000f00 */
[----:B------:R-:W-:Y:S01]  /*0950*/  IMAD.U32 R5, RZ, RZ, UR5 ;  /* 0x00000005ff057e24 */ /* 0x000fe2000f8e00ff */
[----:B--2---:R-:W2:Y:S02]  /*0960*/  F2F.F64.F32 R10, R0 ;  /* 0x00000000000a7310 */ /* 0x004ea40000201800 */
[----:B-12---:R0:W-:Y:S04]  /*0970*/  STL.64 [R1+0x8], R10 ;  /* 0x0000080a01007387 */ /* 0x0061e80000100a00 */
[----:B------:R-:W-:-:S07]  /*0980*/  LEPC R20, `(.L_x_75) ;  /* 0x000000001014794e */ /* 0x000fce0000000000 */
[----:B0-----:R-:W-:Y:S05]  /*0990*/  CALL.ABS.NOINC R8 ;  /* 0x0000000008007343 */ /* 0x001fea0003c00000 */
.L_x_75:
        /* <DEDUP_REMOVED lines=16> */
.L_x_76:
        /* <DEDUP_REMOVED lines=16> */
.L_x_77:
        /* <DEDUP_REMOVED lines=16> */
.L_x_78:
        /* <DEDUP_REMOVED lines=16> */
.L_x_79:
        /* <DEDUP_REMOVED lines=16> */
.L_x_80:
        /* <DEDUP_REMOVED lines=16> */
.L_x_81:
        /* <DEDUP_REMOVED lines=16> */
.L_x_82:
        /* <DEDUP_REMOVED lines=16> */
.L_x_83:
        /* <DEDUP_REMOVED lines=16> */
.L_x_84:
[----:B------:R-:W0:Y:S01]  /*12a0*/  LDC R0, c[0x0][0x3a0] ;  /* 0x0000e800ff007b82 */ /* 0x000e220000000800 */
[----:B------:R-:W-:Y:S01]  /*12b0*/  VIADD R19, R19, 0x10 ;  /* 0x0000001013137836 */ /* 0x000fe20000000000 */
[----:B------:R-:W-:-:S05]  /*12c0*/  IADD3 R16, P1, PT, R16, 0x40, RZ ;  /* 0x0000004010107810 */ /* 0x000fca0007f3e0ff */
[----:B------:R-:W-:Y:S01]  /*12d0*/  IMAD.X R17, RZ, RZ, R17, P1 ;  /* 0x000000ffff117224 */ /* 0x000fe200008e0611 */
[----:B0-----:R-:W-:-:S04]  /*12e0*/  LOP3.LUT R0, R0, 0x7ffffff0, RZ, 0xc0, !PT ;  /* 0x7ffffff000007812 */ /* 0x001fc800078ec0ff */
[----:B------:R-:W-:-:S13]  /*12f0*/  ISETP.NE.AND P0, PT, R19, R0, PT ;  /* 0x000000001300720c */ /* 0x000fda0003f05270 */
[----:B------:R-:W-:Y:S05]  /*1300*/  @P0 BRA `(.L_x_85) ;  /* 0xffffffec00e40947 */ /* 0x000fea000383ffff */
[----:B------:R-:W-:Y:S05]  /*1310*/  BSYNC.RECONVERGENT B6 ;  /* 0x0000000000067941 */ /* 0x000fea0003800200 */
.L_x_68:
[----:B------:R-:W-:-:S07]  /*1320*/  MOV R19, R0 ;  /* 0x0000000000137202 */ /* 0x000fce0000000f00 */
.L_x_67:
[----:B------:R-:W1:Y:S02]  /*1330*/  LDCU UR4, c[0x0][0x3a0] ;  /* 0x00007400ff0477ac */ /* 0x000e640008000800 */
[----:B-1----:R-:W-:-:S04]  /*1340*/  ULOP3.LUT UR4, UR4, 0xf, URZ, 0xc0, !UPT ;  /* 0x0000000f04047892 */ /* 0x002fc8000f8ec0ff */
[----:B------:R-:W-:-:S09]  /*1350*/  UISETP.NE.AND UP0, UPT, UR4, URZ, UPT ;  /* 0x000000ff0400728c */ /* 0x000fd2000bf05270 */
[----:B------:R-:W-:Y:S05]  /*1360*/  BRA.U !UP0, `(.L_x_86) ;  /* 0x00000011087c7547 */ /* 0x000fea000b800000 */
[----:B------:R-:W1:Y:S01]  /*1370*/  LDCU UR5, c[0x0][0x2f8] ;  /* 0x00005f00ff0577ac */ /* 0x000e620008000800 */
[----:B------:R-:W-:-:S04]  /*1380*/  UIADD3 UR4, UPT, UPT, UR4, -0x1, URZ ;  /* 0xffffffff04047890 */ /* 0x000fc8000fffe0ff */
[----:B------:R-:W-:Y:S01]  /*1390*/  UISETP.GE.U32.AND UP0, UPT, UR4, 0x7, UPT ;  /* 0x000000070400788c */ /* 0x000fe2000bf06070 */
[----:B-1----:R-:W-:-:S08]  /*13a0*/  VIADD R23, R22, -UR5 ;  /* 0x8000000516177c36 */ /* 0x002fd00008000000 */
[----:B------:R-:W-:Y:S05]  /*13b0*/  BRA.U !UP0, `(.L_x_87) ;  /* 0x0000000908247547 */ /* 0x000fea000b800000 */
[----:B------:R-:W1:Y:S01]  /*13c0*/  LDC.64 R10, c[0x0][0x380] ;  /* 0x0000e000ff0a7b82 */ /* 0x000e620000000a00 */
[----:B0-----:R-:W-:Y:S01]  /*13d0*/  R2UR UR4, R28 ;  /* 0x000000001c0472ca */ /* 0x001fe200000e0000 */
[----:B------:R-:W-:Y:S01]  /*13e0*/  IMAD.IADD R3, R24, 0x1, R19 ;  /* 0x0000000118037824 */ /* 0x000fe200078e0213 */
[----:B------:R-:W-:-:S03]  /*13f0*/  R2UR UR5, R29 ;  /* 0x000000001d0572ca */ /* 0x000fc600000e0000 */
[----:B-1----:R-:W-:-:S10]  /*1400*/  IMAD.WIDE.U32 R10, R3, 0x4, R10 ;  /* 0x00000004030a7825 */ /* 0x002fd400078e000a */
[----:B------:R-:W2:Y:S01]  /*1410*/  LDG.E R10, desc[UR4][R10.64] ;  /* 0x000000040a0a7981 */ /* 0x000ea2000c1e1900 */
[----:B------:R-:W-:Y:S01]  /*1420*/  MOV R8, 0x10 ;  /* 0x0000001000087802 */ /* 0x000fe20000000f00 */
[----:B------:R-:W0:Y:S01]  /*1430*/  LDCU.64 UR4, c[0x4][0x8] ;  /* 0x01000100ff0477ac */ /* 0x000e220008000a00 */
[----:B------:R-:W-:Y:S01]  /*1440*/  MOV R6, R22 ;  /* 0x0000001600067202 */ /* 0x000fe20000000f00 */
[----:B------:R1:W-:Y:S01]  /*1450*/  STL.64 [R23], R18 ;  /* 0x0000001217007387 */ /* 0x0003e20000100a00 */
[----:B------:R-:W-:Y:S02]  /*1460*/  IMAD.MOV.U32 R7, RZ, RZ, R2 ;  /* 0x000000ffff077224 */ /* 0x000fe400078e0002 */
[----:B------:R-:W3:Y:S01]  /*1470*/  LDC.64 R8, c[0x4][R8] ;  /* 0x0100000008087b82 */ /* 0x000ee20000000a00 */
[----:B0-----:R-:W-:Y:S02]  /*1480*/  IMAD.U32 R4, RZ, RZ, UR4 ;  /* 0x00000004ff047e24 */ /* 0x001fe4000f8e00ff */
[----:B------:R-:W-:Y:S01]  /*1490*/  IMAD.U32 R5, RZ, RZ, UR5 ;  /* 0x00000005ff057e24 */ /* 0x000fe2000f8e00ff */
[----:B--2---:R-:W0:Y:S02]  /*14a0*/  F2F.F64.F32 R12, R10 ;  /* 0x0000000a000c7310 */ /* 0x004e240000201800 */
[----:B0--3--:R1:W-:Y:S04]  /*14b0*/  STL.64 [R23+0x8], R12 ;  /* 0x0000080c17007387 */ /* 0x0093e80000100a00 */
[----:B------:R-:W-:-:S07]  /*14c0*/  LEPC R20, `(.L_x_88) ;  /* 0x000000001014794e */ /* 0x000fce0000000000 */
[----:B-1----:R-:W-:Y:S05]  /*14d0*/  CALL.ABS.NOINC R8 ;  /* 0x0000000008007343 */ /* 0x002fea0003c00000 */
.L_x_88:
[----:B------:R-:W0:Y:S01]  /*14e0*/  LDCU.64 UR4, c[0x0][0x380] ;  /* 0x00007000ff0477ac */ /* 0x000e220008000a00 */
[----:B------:R-:W-:Y:S02]  /*14f0*/  IADD3 R0, P0, PT, R24, R19, RZ ;  /* 0x0000001318007210 */ /* 0x000fe40007f1e0ff */
[----:B------:R-:W-:Y:S02]  /*1500*/  R2UR UR6, R28 ;  /* 0x000000001c0672ca */ /* 0x000fe400000e0000 */
[----:B------:R-:W-:Y:S01]  /*1510*/  R2UR UR7, R29 ;  /* 0x000000001d0772ca */ /* 0x000fe200000e0000 */
[----:B------:R-:W-:Y:S01]  /*1520*/  IMAD.X R3, RZ, RZ, RZ, P0 ;  /* 0x000000ffff037224 */ /* 0x000fe200000e06ff */
[----:B0-----:R-:W-:-:S04]  /*1530*/  LEA R26, P0, R0, UR4, 0x2 ;  /* 0x00000004001a7c11 */ /* 0x001fc8000f8010ff */
[----:B------:R-:W-:Y:S01]  /*1540*/  LEA.HI.X R27, R0, UR5, R3, 0x2, P0 ;  /* 0x00000005001b7c11 */ /* 0x000fe200080f1403 */
[----:B------:R-:W-:Y:S01]  /*1550*/  VIADD R13, R19, 0x1 ;  /* 0x00000001130d7836 */ /* 0x000fe20000000000 */
[----:B------:R-:W-:Y:S01]  /*1560*/  MOV R16, 0x10 ;  /* 0x0000001000107802 */ /* 0x000fe20000000f00 */
[----:B------:R-:W-:Y:S01]  /*1570*/  IMAD.MOV.U32 R12, RZ, RZ, R18 ;  /* 0x000000ffff0c7224 */ /* 0x000fe200078e0012 */
[----:B------:R-:W0:Y:S03]  /*1580*/  LDCU.64 UR4, c[0x4][0x8] ;  /* 0x01000100ff0477ac */ /* 0x000e260008000a00 */
[----:B------:R-:W2:Y:S01]  /*1590*/  LDG.E R0, desc[UR6][R26.64+0x4] ;  /* 0x000004061a007981 */ /* 0x000ea2000c1e1900 */
[----:B------:R1:W3:Y:S01]  /*15a0*/  LDC.64 R8, c[0x4][R16] ;  /* 0x0100000010087b82 */ /* 0x0002e20000000a00 */
[----:B------:R-:W-:Y:S02]  /*15b0*/  IMAD.MOV.U32 R6, RZ, RZ, R22 ;  /* 0x000000ffff067224 */ /* 0x000fe400078e0016 */
[----:B------:R1:W-:Y:S01]  /*15c0*/  STL.64 [R23], R12 ;  /* 0x0000000c17007387 */ /* 0x0003e20000100a00 */
[----:B------:R-:W-:Y:S01]  /*15d0*/  IMAD.MOV.U32 R7, RZ, RZ, R2 ;  /* 0x000000ffff077224 */ /* 0x000fe200078e0002 */
[----:B0-----:R-:W-:Y:S01]  /*15e0*/  MOV R4, UR4 ;  /* 0x0000000400047c02 */ /* 0x001fe20008000f00 */
[----:B------:R-:W-:Y:S01]  /*15f0*/  IMAD.U32 R5, RZ, RZ, UR5 ;  /* 0x00000005ff057e24 */ /* 0x000fe2000f8e00ff */
[----:B--2---:R-:W0:Y:S02]  /*1600*/  F2F.F64.F32 R10, R0 ;  /* 0x00000000000a7310 */ /* 0x004e240000201800 */
[----:B0--3--:R1:W-:Y:S04]  /*1610*/  STL.64 [R23+0x8], R10 ;  /* 0x0000080a17007387 */ /* 0x0093e80000100a00 */
[----:B------:R-:W-:-:S07]  /*1620*/  LEPC R20, `(.L_x_89) ;  /* 0x000000001014794e */ /* 0x000fce0000000000 */
[----:B-1----:R-:W-:Y:S05]  /*1630*/  CALL.ABS.NOINC R8 ;  /* 0x0000000008007343 */ /* 0x002fea0003c00000 */
.L_x_89:
        /* <DEDUP_REMOVED lines=16> */
.L_x_90:
        /* <DEDUP_REMOVED lines=16> */
.L_x_91:
        /* <DEDUP_REMOVED lines=16> */
.L_x_92:
        /* <DEDUP_REMOVED lines=16> */
.L_x_93:
        /* <DEDUP_REMOVED lines=16> */
.L_x_94:
[----:B------:R-:W-:Y:S02]  /*1b40*/  R2UR UR4, R28 ;  /* 0x000000001c0472ca */ /* 0x000fe400000e0000 */
[----:B------:R-:W-:-:S13]  /*1b50*/  R2UR UR5, R29 ;  /* 0x000000001d0572ca */ /* 0x000fda00000e0000 */
[----:B------:R-:W2:Y:S01]  /*1b60*/  LDG.E R26, desc[UR4][R26.64+0x1c] ;  /* 0x00001c041a1a7981 */ /* 0x000ea2000c1e1900 */
[----:B------:R-:W-:Y:S01]  /*1b70*/  VIADD R11, R19, 0x7 ;  /* 0x00000007130b7836 */ /* 0x000fe20000000000 */
[----:B------:R-:W-:Y:S01]  /*1b80*/  MOV R10, R18 ;  /* 0x00000012000a7202 */ /* 0x000fe20000000f00 */
[----:B------:R-:W0:Y:S01]  /*1b90*/  LDC.64 R16, c[0x4][R16] ;  /* 0x0100000010107b82 */ /* 0x000e220000000a00 */
[----:B------:R-:W1:Y:S01]  /*1ba0*/  LDCU.64 UR4, c[0x4][0x8] ;  /* 0x01000100ff0477ac */ /* 0x000e620008000a00 */
[----:B------:R-:W-:Y:S02]  /*1bb0*/  IMAD.MOV.U32 R6, RZ, RZ, R22 ;  /* 0x000000ffff067224 */ /* 0x000fe400078e0016 */
[----:B------:R3:W-:Y:S01]  /*1bc0*/  STL.64 [R23], R10 ;  /* 0x0000000a17007387 */ /* 0x0007e20000100a00 */
[----:B------:R-:W-:Y:S02]  /*1bd0*/  IMAD.MOV.U32 R7, RZ, RZ, R2 ;  /* 0x000000ffff077224 */ /* 0x000fe400078e0002 */
[----:B-1----:R-:W-:-:S02]  /*1be0*/  IMAD.U32 R4, RZ, RZ, UR4 ;  /* 0x00000004ff047e24 */ /* 0x002fc4000f8e00ff */
[----:B------:R-:W-:Y:S01]  /*1bf0*/  IMAD.U32 R5, RZ, RZ, UR5 ;  /* 0x00000005ff057e24 */ /* 0x000fe2000f8e00ff */
[----:B--2---:R-:W1:Y:S02]  /*1c00*/  F2F.F64.F32 R8, R26 ;  /* 0x0000001a00087310 */ /* 0x004e640000201800 */
[----:B01----:R3:W-:Y:S04]  /*1c10*/  STL.64 [R23+0x8], R8 ;  /* 0x0000080817007387 */ /* 0x0037e80000100a00 */
[----:B------:R-:W-:-:S07]  /*1c20*/  LEPC R20, `(.L_x_95) ;  /* 0x000000001014794e */ /* 0x000fce0000000000 */
[----:B---3--:R-:W-:Y:S05]  /*1c30*/  CALL.ABS.NOINC R16 ;  /* 0x0000000010007343 */ /* 0x008fea0003c00000 */
.L_x_95:
[----:B------:R-:W-:-:S07]  /*1c40*/  IADD3 R19, PT, PT, R19, 0x8, RZ ;  /* 0x0000000813137810 */ /* 0x000fce0007ffe0ff */
.L_x_87:
[----:B------:R-:W1:Y:S02]  /*1c50*/  LDCU UR4, c[0x0][0x3a0] ;  /* 0x00007400ff0477ac */ /* 0x000e640008000800 */
[----:B-1----:R-:W-:-:S04]  /*1c60*/  ULOP3.LUT UR4, UR4, 0x7, URZ, 0xc0, !UPT ;  /* 0x0000000704047892 */ /* 0x002fc8000f8ec0ff */
[----:B------:R-:W-:-:S09]  /*1c70*/  UISETP.NE.AND UP0, UPT, UR4, URZ, UPT ;  /* 0x000000ff0400728c */ /* 0x000fd2000bf05270 */
[----:B------:R-:W-:Y:S05]  /*1c80*/  BRA.U !UP0, `(.L_x_86) ;  /* 0x0000000908347547 */ /* 0x000fea000b800000 */
[----:B------:R-:W-:-:S04]  /*1c90*/  UIADD3 UR4, UPT, UPT, UR4, -0x1, URZ ;  /* 0xffffffff04047890 */ /* 0x000fc8000fffe0ff */
[----:B------:R-:W-:-:S09]  /*1ca0*/  UISETP.GE.U32.AND UP0, UPT, UR4, 0x3, UPT ;  /* 0x000000030400788c */ /* 0x000fd2000bf06070 */
[----:B------:R-:W-:Y:S05]  /*1cb0*/  BRA.U !UP0, `(.L_x_96) ;  /* 0x0000000508247547 */ /* 0x000fea000b800000 */
[----:B------:R-:W1:Y:S01]  /*1cc0*/  LDC.64 R6, c[0x0][0x380] ;  /* 0x0000e000ff067b82 */ /* 0x000e620000000a00 */
[----:B0-----:R-:W-:Y:S01]  /*1cd0*/  R2UR UR4, R28 ;  /* 0x000000001c0472ca */ /* 0x001fe200000e0000 */
[----:B------:R-:W-:Y:S01]  /*1ce0*/  IMAD.IADD R3, R24, 0x1, R19 ;  /* 0x0000000118037824 */ /* 0x000fe200078e0213 */
[----:B------:R-:W-:-:S03]  /*1cf0*/  R2UR UR5, R29 ;  /* 0x000000001d0572ca */ /* 0x000fc600000e0000 */
[----:B-1----:R-:W-:-:S10]  /*1d00*/  IMAD.WIDE.U32 R6, R3, 0x4, R6 ;  /* 0x0000000403067825 */ /* 0x002fd400078e0006 */
[----:B------:R0:W2:Y:S01]  /*1d10*/  LDG.E R0, desc[UR4][R6.64] ;  /* 0x0000000406007981 */ /* 0x0000a2000c1e1900 */
[----:B------:R-:W-:Y:S01]  /*1d20*/  MOV R8, 0x10 ;  /* 0x0000001000087802 */ /* 0x000fe20000000f00 */
[----:B------:R-:W1:Y:S02]  /*1d30*/  LDCU.64 UR4, c[0x4][0x8] ;  /* 0x01000100ff0477ac */ /* 0x000e640008000a00 */
[----:B------:R3:W-:Y:S03]  /*1d40*/  STL.64 [R23], R18 ;  /* 0x0000001217007387 */ /* 0x0007e60000100a00 */
[----:B------:R-:W4:Y:S01]  /*1d50*/  LDC.64 R8, c[0x4][R8] ;  /* 0x0100000008087b82 */ /* 0x000f220000000a00 */
[----:B0-----:R-:W-:Y:S01]  /*1d60*/  IMAD.MOV.U32 R6, RZ, RZ, R22 ;  /* 0x000000ffff067224 */ /* 0x001fe200078e0016 */
[----:B------:R-:W-:Y:S01]  /*1d70*/  MOV R7, R2 ;  /* 0x0000000200077202 */ /* 0x000fe20000000f00 */
[----:B-1----:R-:W-:-:S02]  /*1d80*/  IMAD.U32 R4, RZ, RZ, UR4 ;  /* 0x00000004ff047e24 */ /* 0x002fc4000f8e00ff */
[----:B------:R-:W-:Y:S01]  /*1d90*/  IMAD.U32 R5, RZ, RZ, UR5 ;  /* 0x00000005ff057e24 */ /* 0x000fe2000f8e00ff */
[----:B--2---:R-:W0:Y:S02]  /*1da0*/  F2F.F64.F32 R10, R0 ;  /* 0x00000000000a7310 */ /* 0x004e240000201800 */
[----:B0---4-:R3:W-:Y:S04]  /*1db0*/  STL.64 [R23+0x8], R10 ;  /* 0x0000080a17007387 */ /* 0x0117e80000100a00 */
[----:B------:R-:W-:-:S07]  /*1dc0*/  LEPC R20, `(.L_x_97) ;  /* 0x000000001014794e */ /* 0x000fce0000000000 */
[----:B---3--:R-:W-:Y:S05]  /*1dd0*/  CALL.ABS.NOINC R8 ;  /* 0x0000000008007343 */ /* 0x008fea0003c00000 */
.L_x_97:
        /* <DEDUP_REMOVED lines=15> */
[----:B------:R-:W-:-:S02]  /*1ed0*/  IMAD.MOV.U32 R7, RZ, RZ, R2 ;  /* 0x000000ffff077224 */ /* 0x000fc400078e0002 */
[----:B0-----:R-:W-:Y:S01]  /*1ee0*/  IMAD.U32 R4, RZ, RZ, UR4 ;  /* 0x00000004ff047e24 */ /* 0x001fe2000f8e00ff */
[----:B------:R-:W-:Y:S01]  /*1ef0*/  MOV R5, UR5 ;  /* 0x0000000500057c02 */ /* 0x000fe20008000f00 */
[----:B--2---:R-:W0:Y:S02]  /*1f00*/  F2F.F64.F32 R10, R0 ;  /* 0x00000000000a7310 */ /* 0x004e240000201800 */
[----:B0--3--:R1:W-:Y:S04]  /*1f10*/  STL.64 [R23+0x8], R10 ;  /* 0x0000080a17007387 */ /* 0x0093e80000100a00 */
[----:B------:R-:W-:-:S07]  /*1f20*/  LEPC R20, `(.L_x_98) ;  /* 0x000000001014794e */ /* 0x000fce0000000000 */
[----:B-1----:R-:W-:Y:S05]  /*1f30*/  CALL.ABS.NOINC R8 ;  /* 0x0000000008007343 */ /* 0x002fea0003c00000 */
.L_x_98:
        /* <DEDUP_REMOVED lines=16> */
.L_x_99:
        /* <DEDUP_REMOVED lines=16> */
.L_x_100:
[----:B------:R-:W-:-:S07]  /*2140*/  IADD3 R19, PT, PT, R19, 0x4, RZ ;  /* 0x0000000413137810 */ /* 0x000fce0007ffe0ff */
.L_x_96:
[----:B------:R-:W-:-:S13]  /*2150*/  ISETP.NE.AND P0, PT, R25, RZ, PT ;  /* 0x000000ff1900720c */ /* 0x000fda0003f05270 */
[----:B------:R-:W-:Y:S05]  /*2160*/  @!P0 BRA `(.L_x_86) ;  /* 0x0000000000fc8947 */ /* 0x000fea0003800000 */
[----:B------:R-:W1:Y:S01]  /*2170*/  LDC.64 R6, c[0x0][0x380] ;  /* 0x0000e000ff067b82 */ /* 0x000e620000000a00 */
[----:B0-----:R-:W-:Y:S01]  /*2180*/  R2UR UR4, R28 ;  /* 0x000000001c0472ca */ /* 0x001fe200000e0000 */
[----:B------:R-:W-:Y:S01]  /*2190*/  IMAD.IADD R3, R24, 0x1, R19 ;  /* 0x0000000118037824 */ /* 0x000fe200078e0213 */
[----:B------:R-:W-:-:S03]  /*21a0*/  R2UR UR5, R29 ;  /* 0x000000001d0572ca */ /* 0x000fc600000e0000 */
[----:B-1----:R-:W-:-:S10]  /*21b0*/  IMAD.WIDE.U32 R6, R3, 0x4, R6 ;  /* 0x0000000403067825 */ /* 0x002fd400078e0006 */
[----:B------:R0:W2:Y:S01]  /*21c0*/  LDG.E R6, desc[UR4][R6.64] ;  /* 0x0000000406067981 */ /* 0x0000a2000c1e1900 */
[----:B------:R-:W-:Y:S01]  /*21d0*/  MOV R8, 0x10 ;  /* 0x0000001000087802 */ /* 0x000fe20000000f00 */
[----:B------:R-:W1:Y:S01]  /*21e0*/  LDCU.64 UR4, c[0x4][0x8] ;  /* 0x01000100ff0477ac */ /* 0x000e620008000a00 */
[----:B------:R-:W-:Y:S01]  /*21f0*/  ISETP.NE.AND P0, PT, R25, 0x1, PT ;  /* 0x000000011900780c */ /* 0x000fe20003f05270 */
[----:B------:R3:W-:Y:S03]  /*2200*/  STL.64 [R23], R18 ;  /* 0x0000001217007387 */ /* 0x0007e60000100a00 */
[----:B------:R-:W4:Y:S01]  /*2210*/  LDC.64 R8, c[0x4][R8] ;  /* 0x0100000008087b82 */ /* 0x000f220000000a00 */
[----:B------:R-:W-:Y:S02]  /*2220*/  P2R R0, PR, RZ, 0x1 ;  /* 0x00000001ff007803 */ /* 0x000fe40000000000 */
[----:B0-----:R-:W-:Y:S01]  /*2230*/  MOV R7, R2 ;  /* 0x0000000200077202 */ /* 0x001fe20000000f00 */
[----:B-1----:R-:W-:-:S02]  /*2240*/  IMAD.U32 R4, RZ, RZ, UR4 ;  /* 0x00000004ff047e24 */ /* 0x002fc4000f8e00ff */
[----:B------:R-:W-:Y:S01]  /*2250*/  IMAD.U32 R5, RZ, RZ, UR5 ;  /* 0x00000005ff057e24 */ /* 0x000fe2000f8e00ff */
[----:B--2---:R0:W1:Y:S02]  /*2260*/  F2F.F64.F32 R10, R6 ;  /* 0x00000006000a7310 */ /* 0x0040640000201800 */
[----:B0-----:R-:W-:Y:S01]  /*2270*/  IMAD.MOV.U32 R6, RZ, RZ, R22 ;  /* 0x000000ffff067224 */ /* 0x001fe200078e0016 */
[----:B-1--4-:R3:W-:Y:S06]  /*2280*/  STL.64 [R23+0x8], R10 ;  /* 0x0000080a17007387 */ /* 0x0127ec0000100a00 */
[----:B------:R-:W-:-:S07]  /*2290*/  LEPC R20, `(.L_x_101) ;  /* 0x000000001014794e */ /* 0x000fce0000000000 */
[----:B---3--:R-:W-:Y:S05]  /*22a0*/  CALL.ABS.NOINC R8 ;  /* 0x0000000008007343 */ /* 0x008fea0003c00000 */
.L_x_101:
[----:B------:R-:W-:-:S13]  /*22b0*/  ISETP.NE.AND P6, PT, R25, 0x1, PT ;  /* 0x000000011900780c */ /* 0x000fda0003fc5270 */
[----:B------:R-:W-:Y:S05]  /*22c0*/  @!P6 BRA `(.L_x_86) ;  /* 0x0000000000a4e947 */ /* 0x000fea0003800000 */
        /* <DEDUP_REMOVED lines=13> */
[----:B------:R-:W-:Y:S01]  /*23a0*/  ISETP.NE.AND P0, PT, R25, 0x2, PT ;  /* 0x000000021900780c */ /* 0x000fe20003f05270 */
[----:B------:R-:W-:Y:S01]  /*23b0*/  IMAD.MOV.U32 R6, RZ, RZ, R22 ;  /* 0x000000ffff067224 */ /* 0x000fe200078e0016 */
[----:B------:R1:W-:Y:S01]  /*23c0*/  STL.64 [R23], R12 ;  /* 0x0000000c17007387 */ /* 0x0003e20000100a00 */
[----:B------:R-:W-:-:S02]  /*23d0*/  IMAD.MOV.U32 R7, RZ, RZ, R2 ;  /* 0x000000ffff077224 */ /* 0x000fc400078e0002 */
[----:B0-----:R-:W-:Y:S01]  /*23e0*/  IMAD.U32 R4, RZ, RZ, UR4 ;  /* 0x00000004ff047e24 */ /* 0x001fe2000f8e00ff */
[----:B------:R-:W-:Y:S01]  /*23f0*/  MOV R5, UR5 ;  /* 0x0000000500057c02 */ /* 0x000fe20008000f00 */
[----:B--2---:R0:W2:Y:S02]  /*2400*/  F2F.F64.F32 R10, R0 ;  /* 0x00000000000a7310 */ /* 0x0040a40000201800 */
[----:B0-----:R-:W-:Y:S01]  /*2410*/  P2R R0, PR, RZ, 0x1 ;  /* 0x00000001ff007803 */ /* 0x001fe20000000000 */
[----:B--23--:R1:W-:Y:S06]  /*2420*/  STL.64 [R23+0x8], R10 ;  /* 0x0000080a17007387 */ /* 0x00c3ec0000100a00 */
[----:B------:R-:W-:-:S07]  /*2430*/  LEPC R20, `(.L_x_102) ;  /* 0x000000001014794e */ /* 0x000fce0000000000 */
[----:B-1----:R-:W-:Y:S05]  /*2440*/  CALL.ABS.NOINC R8 ;  /* 0x0000000008007343 */ /* 0x002fea0003c00000 */
.L_x_102:
[----:B------:R-:W-:-:S13]  /*2450*/  ISETP.NE.AND P6, PT, R25, 0x2, PT ;  /* 0x000000021900780c */ /* 0x000fda0003fc5270 */
[----:B------:R-:W-:Y:S05]  /*2460*/  @!P6 BRA `(.L_x_86) ;  /* 0x00000000003ce947 */ /* 0x000fea0003800000 */
[----:B------:R-:W-:Y:S02]  /*2470*/  R2UR UR4, R28 ;  /* 0x000000001c0472ca */ /* 0x000fe400000e0000 */
[----:B------:R-:W-:-:S13]  /*2480*/  R2UR UR5, R29 ;  /* 0x000000001d0572ca */ /* 0x000fda00000e0000 */
[----:B------:R-:W2:Y:S01]  /*2490*/  LDG.E R16, desc[UR4][R16.64+0x8] ;  /* 0x0000080410107981 */ /* 0x000ea2000c1e1900 */
[----:B------:R-:W-:Y:S01]  /*24a0*/  VIADD R19, R19, 0x2 ;  /* 0x0000000213137836 */ /* 0x000fe20000000000 */
[----:B------:R0:W1:Y:S01]  /*24b0*/  LDC.64 R10, c[0x4][R24] ;  /* 0x01000000180a7b82 */ /* 0x0000620000000a00 */
[----:B------:R-:W3:Y:S01]  /*24c0*/  LDCU.64 UR4, c[0x4][0x8] ;  /* 0x01000100ff0477ac */ /* 0x000ee20008000a00 */
[----:B------:R-:W-:Y:S02]  /*24d0*/  IMAD.MOV.U32 R6, RZ, RZ, R22 ;  /* 0x000000ffff067224 */ /* 0x000fe400078e0016 */
[----:B------:R0:W-:Y:S01]  /*24e0*/  STL.64 [R23], R18 ;  /* 0x0000001217007387 */ /* 0x0001e20000100a00 */
[----:B------:R-:W-:Y:S02]  /*24f0*/  IMAD.MOV.U32 R7, RZ, RZ, R2 ;  /* 0x000000ffff077224 */ /* 0x000fe400078e0002 */
[----:B---3--:R-:W-:Y:S01]  /*2500*/  IMAD.U32 R4, RZ, RZ, UR4 ;  /* 0x00000004ff047e24 */ /* 0x008fe2000f8e00ff */
[----:B------:R-:W-:Y:S01]  /*2510*/  MOV R5, UR5 ;  /* 0x0000000500057c02 */ /* 0x000fe20008000f00 */
[----:B--2---:R-:W2:Y:S02]  /*2520*/  F2F.F64.F32 R8, R16 ;  /* 0x0000001000087310 */ /* 0x004ea40000201800 */
[----:B-12---:R0:W-:Y:S04]  /*2530*/  STL.64 [R23+0x8], R8 ;  /* 0x0000080817007387 */ /* 0x0061e80000100a00 */
[----:B------:R-:W-:-:S07]  /*2540*/  LEPC R20, `(.L_x_86) ;  /* 0x000000001014794e */ /* 0x000fce0000000000 */
[----:B0-----:R-:W-:Y:S05]  /*2550*/  CALL.ABS.NOINC R10 ;  /* 0x000000000a007343 */ /* 0x001fea0003c00000 */
.L_x_86:
[----:B------:R-:W1:Y:S01]  /*2560*/  LDCU UR4, c[0x0][0x398] ;  /* 0x00007300ff0477ac */ /* 0x000e620008000800 */
[----:B------:R-:W-:-:S05]  /*2570*/  VIADD R18, R18, 0x1 ;  /* 0x0000000112127836 */ /* 0x000fca0000000000 */
[----:B-1----:R-:W-:-:S13]  /*2580*/  ISETP.NE.AND P0, PT, R18, UR4, PT ;  /* 0x0000000412007c0c */ /* 0x002fda000bf05270 */
[----:B------:R-:W-:Y:S05]  /*2590*/  @P0 BRA `(.L_x_103) ;  /* 0xffffffdc00100947 */ /* 0x000fea000383ffff */
[----:B------:R-:W-:Y:S05]  /*25a0*/  EXIT ;  /* 0x000000000000794d */ /* 0x000fea0003800000 */
.L_x_104:
        /* <DEDUP_REMOVED lines=13> */
.L_x_112:


//--------------------- .nv.global.init           --------------------------
	.section	.nv.global.init,"aw",@progbits
.nv.global.init:
	.type		$str$1,@object
	.size		$str$1,($str - $str$1)
$str$1:
        /*0000*/ 	.byte	0x41, 0x5b, 0x25, 0x64, 0x5d, 0x5b, 0x25, 0x64, 0x5d, 0x3d, 0x28, 0x25, 0x66, 0x29, 0x2e, 0x20
        /*0010*/ 	.byte	0x0a, 0x00
	.type		$str,@object
	.size		$str,(.L_0 - $str)
$str:
        /*0012*/ 	.byte	0x4d, 0x3d, 0x28, 0x25, 0x64, 0x29, 0x20, 0x4e, 0x3d, 0x28, 0x25, 0x64, 0x29, 0x20, 0x4b, 0x3d
        /*0022*/ 	.byte	0x28, 0x25, 0x64, 0x29, 0x0a, 0x00
.L_0:


//--------------------- .nv.shared.matrixMulv3    --------------------------
	.section	.nv.shared.matrixMulv3,"aw",@nobits
	.sectionflags	@""
	.align	16
	.zero		1024


//--------------------- .nv.shared.reserved.0     --------------------------
	.section	.nv.shared.reserved.0,"aw",@nobits
	.weak		__nv_reservedSMEM_offset_0_alias
	.size		__nv_reservedSMEM_offset_0_alias, 0, 64
	.other		__nv_reservedSMEM_offset_0_alias,@"STO_CUDA_RESERVED_SHARED STV_DEFAULT"
__nv_reservedSMEM_offset_0_alias:
	.zero		0
	.zero		64


//--------------------- .nv.shared.matrixMulv22   --------------------------
	.section	.nv.shared.matrixMulv22,"aw",@nobits
	.sectionflags	@""
	.align	16
	.zero		1024


//--------------------- .nv.shared.matrixMulv21   --------------------------
	.section	.nv.shared.matrixMulv21,"aw",@nobits
	.sectionflags	@""
	.align	16
	.zero		1024


//--------------------- .nv.shared.matrixMulv2    --------------------------
	.section	.nv.shared.matrixMulv2,"aw",@nobits
	.sectionflags	@""
	.align	16
	.zero		1024


//--------------------- .nv.shared.matrixMulv12   --------------------------
	.section	.nv.shared.matrixMulv12,"aw",@nobits
	.sectionflags	@""
	.align	16
	.zero		1024


//--------------------- .nv.shared.matrixMulv11   --------------------------
	.section	.nv.shared.matrixMulv11,"aw",@nobits
	.sectionflags	@""
	.align	16
	.zero		1024


//--------------------- .nv.shared.matrixMulv1    --------------------------
	.section	.nv.shared.matrixMulv1,"aw",@nobits
	.sectionflags	@""
	.align	16
	.zero		1024


//--------------------- .nv.shared.row_col_kernel --------------------------
	.section	.nv.shared.row_col_kernel,"aw",@nobits
	.sectionflags	@""
	.align	16
	.zero		1024


//--------------------- .nv.constant0.matrixMulv3 --------------------------
	.section	.nv.constant0.matrixMulv3,"a",@progbits
	.sectionflags	@""
	.align	4
.nv.constant0.matrixMulv3:
	.zero		932


//--------------------- .nv.constant0.matrixMulv22 --------------------------
	.section	.nv.constant0.matrixMulv22,"a",@progbits
	.sectionflags	@""
	.align	4
.nv.constant0.matrixMulv22:
	.zero		932


//--------------------- .nv.constant0.matrixMulv21 --------------------------
	.section	.nv.constant0.matrixMulv21,"a",@progbits
	.sectionflags	@""
	.align	4
.nv.constant0.matrixMulv21:
	.zero		932


//--------------------- .nv.constant0.matrixMulv2 --------------------------
	.section	.nv.constant0.matrixMulv2,"a",@progbits
	.sectionflags	@""
	.align	4
.nv.constant0.matrixMulv2:
	.zero		932


//--------------------- .nv.constant0.matrixMulv12 --------------------------
	.section	.nv.constant0.matrixMulv12,"a",@progbits
	.sectionflags	@""
	.align	4
.nv.constant0.matrixMulv12:
	.zero		932


//--------------------- .nv.constant0.matrixMulv11 --------------------------
	.section	.nv.constant0.matrixMulv11,"a",@progbits
	.sectionflags	@""
	.align	4
.nv.constant0.matrixMulv11:
	.zero		932


//--------------------- .nv.constant0.matrixMulv1 --------------------------
	.section	.nv.constant0.matrixMulv1,"a",@progbits
	.sectionflags	@""
	.align	4
.nv.constant0.matrixMulv1:
	.zero		932


//--------------------- .nv.constant0.row_col_kernel --------------------------
	.section	.nv.constant0.row_col_kernel,"a",@progbits
	.sectionflags	@""
	.align	4
.nv.constant0.row_col_kernel:
	.zero		932


//--------------------- SYMBOLS --------------------------

	.type		.nv.reservedSmem.offset0,@object
	.size		.nv.reservedSmem.offset0,0x4
	.type		.nv.reservedSmem.cap,@object
	.size		.nv.reservedSmem.cap,0x4
	.type		vprintf,@function
